//
// Generated by NVIDIA NVVM Compiler
//
// Compiler Build ID: CL-36424714
// Cuda compilation tools, release 13.0, V13.0.88
// Based on NVVM 20.0.0
//

.version 9.0
.target sm_100
.address_size 64

.extern .func  (.param .b32 func_retval0) vprintf
(
	.param .b64 vprintf_param_0,
	.param .b64 vprintf_param_1
)
;
.func  (.param .b64 func_retval0) __internal_accurate_pow
(
	.param .b64 __internal_accurate_pow_param_0,
	.param .b64 __internal_accurate_pow_param_1
)
;
.global .align 1 .b8 $str[62] = {78, 117, 109, 98, 101, 114, 32, 111, 102, 32, 112, 97, 114, 116, 110, 101, 114, 32, 115, 117, 98, 115, 101, 116, 115, 32, 102, 111, 114, 32, 105, 110, 112, 117, 116, 32, 115, 117, 98, 115, 101, 116, 32, 110, 117, 109, 98, 101, 114, 32, 37, 100, 32, 105, 115, 32, 61, 32, 37, 100, 10};
.global .align 1 .b8 $str$1[82] = {70, 111, 117, 110, 100, 32, 105, 100, 101, 97, 108, 32, 80, 84, 69, 32, 109, 97, 116, 99, 104, 58, 32, 37, 100, 32, 45, 45, 32, 37, 100, 32, 119, 104, 105, 99, 104, 32, 119, 105, 108, 108, 32, 98, 101, 32, 117, 112, 100, 97, 116, 101, 100, 32, 102, 111, 114, 32, 111, 117, 116, 112, 117, 116, 32, 105, 110, 100, 101, 120, 58, 37, 100, 32, 97, 110, 100, 32, 37, 100, 10};

.func  (.param .b32 func_retval0) _Z16get_combinationsPiiS_iiiS_i(
	.param .b64 _Z16get_combinationsPiiS_iiiS_i_param_0,
	.param .b32 _Z16get_combinationsPiiS_iiiS_i_param_1,
	.param .b64 _Z16get_combinationsPiiS_iiiS_i_param_2,
	.param .b32 _Z16get_combinationsPiiS_iiiS_i_param_3,
	.param .b32 _Z16get_combinationsPiiS_iiiS_i_param_4,
	.param .b64 _Z16get_combinationsPiiS_iiiS_i_param_5,
	.param .b32 _Z16get_combinationsPiiS_iiiS_i_param_6
)
{
	.reg .pred 	%p<4>;
	.reg .b32 	%r<33>;
	.reg .b64 	%rd<16>;

	ld.param.u64 	%rd6, [_Z16get_combinationsPiiS_iiiS_i_param_0];
	ld.param.u32 	%r31, [_Z16get_combinationsPiiS_iiiS_i_param_1];
	ld.param.u64 	%rd7, [_Z16get_combinationsPiiS_iiiS_i_param_2];
	ld.param.u32 	%r30, [_Z16get_combinationsPiiS_iiiS_i_param_3];
	ld.param.u32 	%r15, [_Z16get_combinationsPiiS_iiiS_i_param_4];
	ld.param.u64 	%rd8, [_Z16get_combinationsPiiS_iiiS_i_param_5];
	ld.param.u32 	%r32, [_Z16get_combinationsPiiS_iiiS_i_param_6];
	cvta.to.local.u64 	%rd1, %rd7;
	setp.eq.s32 	%p1, %r30, 4;
	@%p1 bra 	$L__BB0_4;
	max.s32 	%r17, %r15, %r31;
	mul.wide.u32 	%rd9, %r30, 4;
	add.s64 	%rd15, %rd1, %rd9;
	sub.s32 	%r28, %r31, %r17;
	cvta.to.local.u64 	%rd3, %rd6;
$L__BB0_2:
	setp.eq.s32 	%p2, %r28, 0;
	@%p2 bra 	$L__BB0_5;
	add.s32 	%r8, %r31, 1;
	{ // callseq 0, 0
	.param .b64 param0;
	st.param.b64 	[param0], %rd6;
	.param .b32 param1;
	st.param.b32 	[param1], %r8;
	.param .b64 param2;
	st.param.b64 	[param2], %rd7;
	.param .b32 param3;
	st.param.b32 	[param3], %r30;
	.param .b32 param4;
	st.param.b32 	[param4], %r15;
	.param .b64 param5;
	st.param.b64 	[param5], %rd8;
	.param .b32 param6;
	st.param.b32 	[param6], %r32;
	.param .b32 retval0;
	call.uni (retval0), 
	_Z16get_combinationsPiiS_iiiS_i, 
	(
	param0, 
	param1, 
	param2, 
	param3, 
	param4, 
	param5, 
	param6
	);
	ld.param.b32 	%r32, [retval0];
	} // callseq 0
	mul.wide.s32 	%rd10, %r31, 4;
	add.s64 	%rd11, %rd3, %rd10;
	ld.local.u32 	%r19, [%rd11];
	st.local.u32 	[%rd15], %r19;
	add.s32 	%r30, %r30, 1;
	add.s64 	%rd15, %rd15, 4;
	add.s32 	%r28, %r28, 1;
	setp.eq.s32 	%p3, %r30, 4;
	mov.u32 	%r31, %r8;
	@%p3 bra 	$L__BB0_4;
	bra.uni 	$L__BB0_2;
$L__BB0_4:
	ld.local.u32 	%r20, [%rd1+12];
	ld.local.u32 	%r21, [%rd1+8];
	mad.lo.s32 	%r22, %r20, 11, %r21;
	ld.local.u32 	%r23, [%rd1+4];
	mad.lo.s32 	%r24, %r22, 11, %r23;
	ld.local.u32 	%r25, [%rd1];
	mad.lo.s32 	%r26, %r24, 11, %r25;
	cvta.to.local.u64 	%rd12, %rd8;
	mul.wide.s32 	%rd13, %r32, 4;
	add.s64 	%rd14, %rd12, %rd13;
	st.local.u32 	[%rd14], %r26;
	add.s32 	%r32, %r32, 1;
$L__BB0_5:
	st.param.b32 	[func_retval0], %r32;
	ret;

}
	// .globl	_Z26get_ideal_pte_combinationsPiS_S_
.visible .entry _Z26get_ideal_pte_combinationsPiS_S_(
	.param .u64 .ptr .align 1 _Z26get_ideal_pte_combinationsPiS_S__param_0,
	.param .u64 .ptr .align 1 _Z26get_ideal_pte_combinationsPiS_S__param_1,
	.param .u64 .ptr .align 1 _Z26get_ideal_pte_combinationsPiS_S__param_2
)
{
	.local .align 16 .b8 	__local_depot1[29360];
	.reg .b64 	%SP;
	.reg .b64 	%SPL;
	.reg .pred 	%p<74>;
	.reg .b32 	%r<209>;
	.reg .b64 	%rd<90>;
	.reg .b64 	%fd<90>;

	mov.u64 	%SPL, __local_depot1;
	cvta.local.u64 	%SP, %SPL;
	ld.param.u64 	%rd11, [_Z26get_ideal_pte_combinationsPiS_S__param_0];
	ld.param.u64 	%rd13, [_Z26get_ideal_pte_combinationsPiS_S__param_2];
	cvta.to.global.u64 	%rd14, %rd13;
	add.u64 	%rd1, %SPL, 29312;
	add.u64 	%rd16, %SP, 29260;
	add.u64 	%rd2, %SPL, 29260;
	add.u64 	%rd17, %SP, 0;
	add.u64 	%rd3, %SPL, 0;
	add.u64 	%rd18, %SP, 29344;
	add.u64 	%rd4, %SPL, 29344;
	mov.u32 	%r89, %tid.x;
	mov.u32 	%r90, %ctaid.x;
	mov.u32 	%r91, %ntid.x;
	mad.lo.s32 	%r1, %r90, %r91, %r89;
	ld.global.u32 	%r92, [%rd14];
	setp.ge.s32 	%p1, %r1, %r92;
	@%p1 bra 	$L__BB1_68;
	cvta.to.global.u64 	%rd19, %rd11;
	mul.wide.s32 	%rd20, %r1, 4;
	add.s64 	%rd21, %rd19, %rd20;
	ld.global.u32 	%r2, [%rd21];
	mov.b32 	%r176, 0;
	st.local.v4.u32 	[%rd1], {%r176, %r176, %r176, %r176};
	setp.lt.s32 	%p2, %r2, 1;
	@%p2 bra 	$L__BB1_5;
	mov.b32 	%r175, 0;
	mov.u32 	%r174, %r2;
$L__BB1_3:
	mul.wide.u32 	%rd22, %r175, 4;
	add.s64 	%rd23, %rd1, %rd22;
	mul.hi.u32 	%r95, %r174, -1171354717;
	shr.u32 	%r5, %r95, 3;
	mul.lo.s32 	%r96, %r5, 11;
	sub.s32 	%r97, %r174, %r96;
	st.local.u32 	[%rd23], %r97;
	add.s32 	%r175, %r175, 1;
	setp.gt.u32 	%p3, %r174, 10;
	mov.u32 	%r174, %r5;
	@%p3 bra 	$L__BB1_3;
	ld.local.u32 	%r176, [%rd1];
$L__BB1_5:
	mov.b32 	%r98, 0;
	st.local.u32 	[%rd2], %r98;
	st.local.u32 	[%rd2+4], %r98;
	st.local.u32 	[%rd2+8], %r98;
	st.local.u32 	[%rd2+12], %r98;
	st.local.u32 	[%rd2+16], %r98;
	st.local.u32 	[%rd2+20], %r98;
	st.local.u32 	[%rd2+24], %r98;
	setp.eq.s32 	%p4, %r176, 0;
	shr.u32 	%r185, %r176, 31;
	selp.u32 	%r184, 1, 0, %p4;
	mul.wide.u32 	%rd24, %r184, 4;
	add.s64 	%rd25, %rd1, %rd24;
	ld.local.u32 	%r99, [%rd25];
	setp.eq.s32 	%p5, %r99, 1;
	@%p5 bra 	$L__BB1_8;
	setp.gt.s32 	%p6, %r176, 0;
	@%p6 bra 	$L__BB1_9;
	mul.wide.u32 	%rd26, %r185, 4;
	add.s64 	%rd27, %rd2, %rd26;
	mov.b32 	%r100, 1;
	st.local.u32 	[%rd27], %r100;
	add.s32 	%r185, %r185, 1;
	bra.uni 	$L__BB1_9;
$L__BB1_8:
	setp.eq.s32 	%p7, %r176, 0;
	selp.b32 	%r184, 2, 1, %p7;
$L__BB1_9:
	mul.wide.u32 	%rd28, %r184, 4;
	add.s64 	%rd5, %rd1, %rd28;
	ld.local.u32 	%r179, [%rd5];
	setp.eq.s32 	%p8, %r179, 2;
	@%p8 bra 	$L__BB1_12;
	setp.gt.s32 	%p9, %r176, 1;
	@%p9 bra 	$L__BB1_13;
	mul.wide.u32 	%rd29, %r185, 4;
	add.s64 	%rd30, %rd2, %rd29;
	mov.b32 	%r101, 2;
	st.local.u32 	[%rd30], %r101;
	add.s32 	%r185, %r185, 1;
	bra.uni 	$L__BB1_13;
$L__BB1_12:
	add.s32 	%r184, %r184, 1;
	ld.local.u32 	%r179, [%rd5+4];
$L__BB1_13:
	setp.eq.s32 	%p10, %r179, 3;
	@%p10 bra 	$L__BB1_16;
	setp.gt.s32 	%p11, %r176, 2;
	@%p11 bra 	$L__BB1_17;
	mul.wide.u32 	%rd31, %r185, 4;
	add.s64 	%rd32, %rd2, %rd31;
	mov.b32 	%r102, 3;
	st.local.u32 	[%rd32], %r102;
	add.s32 	%r185, %r185, 1;
	bra.uni 	$L__BB1_17;
$L__BB1_16:
	add.s32 	%r184, %r184, 1;
$L__BB1_17:
	setp.gt.u32 	%p12, %r184, 3;
	@%p12 bra 	$L__BB1_19;
	mul.wide.u32 	%rd33, %r184, 4;
	add.s64 	%rd34, %rd1, %rd33;
	ld.local.u32 	%r103, [%rd34];
	setp.eq.s32 	%p13, %r103, 4;
	@%p13 bra 	$L__BB1_21;
$L__BB1_19:
	setp.gt.s32 	%p14, %r176, 3;
	@%p14 bra 	$L__BB1_22;
	mul.wide.u32 	%rd35, %r185, 4;
	add.s64 	%rd36, %rd2, %rd35;
	mov.b32 	%r104, 4;
	st.local.u32 	[%rd36], %r104;
	add.s32 	%r185, %r185, 1;
	bra.uni 	$L__BB1_22;
$L__BB1_21:
	add.s32 	%r184, %r184, 1;
$L__BB1_22:
	setp.gt.u32 	%p15, %r184, 3;
	@%p15 bra 	$L__BB1_24;
	mul.wide.u32 	%rd37, %r184, 4;
	add.s64 	%rd38, %rd1, %rd37;
	ld.local.u32 	%r105, [%rd38];
	setp.eq.s32 	%p16, %r105, 5;
	@%p16 bra 	$L__BB1_26;
$L__BB1_24:
	setp.gt.s32 	%p17, %r176, 4;
	@%p17 bra 	$L__BB1_27;
	mul.wide.u32 	%rd39, %r185, 4;
	add.s64 	%rd40, %rd2, %rd39;
	mov.b32 	%r106, 5;
	st.local.u32 	[%rd40], %r106;
	add.s32 	%r185, %r185, 1;
	bra.uni 	$L__BB1_27;
$L__BB1_26:
	add.s32 	%r184, %r184, 1;
$L__BB1_27:
	setp.gt.u32 	%p18, %r184, 3;
	@%p18 bra 	$L__BB1_29;
	mul.wide.u32 	%rd41, %r184, 4;
	add.s64 	%rd42, %rd1, %rd41;
	ld.local.u32 	%r107, [%rd42];
	setp.eq.s32 	%p19, %r107, 6;
	@%p19 bra 	$L__BB1_31;
$L__BB1_29:
	setp.gt.s32 	%p20, %r176, 5;
	@%p20 bra 	$L__BB1_32;
	mul.wide.u32 	%rd43, %r185, 4;
	add.s64 	%rd44, %rd2, %rd43;
	mov.b32 	%r108, 6;
	st.local.u32 	[%rd44], %r108;
	add.s32 	%r185, %r185, 1;
	bra.uni 	$L__BB1_32;
$L__BB1_31:
	add.s32 	%r184, %r184, 1;
$L__BB1_32:
	setp.gt.u32 	%p21, %r184, 3;
	@%p21 bra 	$L__BB1_34;
	mul.wide.u32 	%rd45, %r184, 4;
	add.s64 	%rd46, %rd1, %rd45;
	ld.local.u32 	%r109, [%rd46];
	setp.eq.s32 	%p22, %r109, 7;
	@%p22 bra 	$L__BB1_36;
$L__BB1_34:
	setp.gt.s32 	%p23, %r176, 6;
	@%p23 bra 	$L__BB1_37;
	mul.wide.u32 	%rd47, %r185, 4;
	add.s64 	%rd48, %rd2, %rd47;
	mov.b32 	%r110, 7;
	st.local.u32 	[%rd48], %r110;
	add.s32 	%r185, %r185, 1;
	bra.uni 	$L__BB1_37;
$L__BB1_36:
	add.s32 	%r184, %r184, 1;
$L__BB1_37:
	setp.gt.u32 	%p24, %r184, 3;
	@%p24 bra 	$L__BB1_39;
	mul.wide.u32 	%rd49, %r184, 4;
	add.s64 	%rd50, %rd1, %rd49;
	ld.local.u32 	%r111, [%rd50];
	setp.eq.s32 	%p25, %r111, 8;
	@%p25 bra 	$L__BB1_41;
$L__BB1_39:
	setp.gt.s32 	%p26, %r176, 7;
	@%p26 bra 	$L__BB1_42;
	mul.wide.u32 	%rd51, %r185, 4;
	add.s64 	%rd52, %rd2, %rd51;
	mov.b32 	%r112, 8;
	st.local.u32 	[%rd52], %r112;
	add.s32 	%r185, %r185, 1;
	bra.uni 	$L__BB1_42;
$L__BB1_41:
	add.s32 	%r184, %r184, 1;
$L__BB1_42:
	setp.gt.u32 	%p27, %r184, 3;
	@%p27 bra 	$L__BB1_44;
	mul.wide.u32 	%rd53, %r184, 4;
	add.s64 	%rd54, %rd1, %rd53;
	ld.local.u32 	%r113, [%rd54];
	setp.eq.s32 	%p28, %r113, 9;
	@%p28 bra 	$L__BB1_46;
$L__BB1_44:
	setp.gt.s32 	%p29, %r176, 8;
	@%p29 bra 	$L__BB1_47;
	mul.wide.u32 	%rd55, %r185, 4;
	add.s64 	%rd56, %rd2, %rd55;
	mov.b32 	%r114, 9;
	st.local.u32 	[%rd56], %r114;
	add.s32 	%r185, %r185, 1;
	bra.uni 	$L__BB1_47;
$L__BB1_46:
	add.s32 	%r184, %r184, 1;
$L__BB1_47:
	setp.gt.u32 	%p30, %r184, 3;
	@%p30 bra 	$L__BB1_49;
	mul.wide.u32 	%rd57, %r184, 4;
	add.s64 	%rd58, %rd1, %rd57;
	ld.local.u32 	%r115, [%rd58];
	setp.ne.s32 	%p32, %r115, 10;
	setp.lt.s32 	%p33, %r176, 10;
	and.pred  	%p34, %p32, %p33;
	@%p34 bra 	$L__BB1_50;
	bra.uni 	$L__BB1_51;
$L__BB1_49:
	setp.gt.s32 	%p31, %r176, 9;
	@%p31 bra 	$L__BB1_51;
$L__BB1_50:
	mul.wide.u32 	%rd59, %r185, 4;
	add.s64 	%rd60, %rd2, %rd59;
	mov.b32 	%r116, 10;
	st.local.u32 	[%rd60], %r116;
	add.s32 	%r185, %r185, 1;
$L__BB1_51:
	mov.b64 	%rd89, -1;
	mov.u64 	%rd88, %rd3;
$L__BB1_52:
	mov.b32 	%r117, 0;
	st.local.u32 	[%rd88], %r117;
	add.s64 	%rd89, %rd89, 1;
	add.s64 	%rd88, %rd88, 4;
	setp.lt.u64 	%p35, %rd89, 7314;
	@%p35 bra 	$L__BB1_52;
	add.u64 	%rd62, %SP, 29296;
	add.u64 	%rd63, %SPL, 29296;
	mov.b32 	%r118, 0;
	st.local.v4.u32 	[%rd63], {%r118, %r118, %r118, %r118};
	{ // callseq 1, 0
	.param .b64 param0;
	st.param.b64 	[param0], %rd16;
	.param .b32 param1;
	st.param.b32 	[param1], 0;
	.param .b64 param2;
	st.param.b64 	[param2], %rd62;
	.param .b32 param3;
	st.param.b32 	[param3], 0;
	.param .b32 param4;
	st.param.b32 	[param4], %r185;
	.param .b64 param5;
	st.param.b64 	[param5], %rd17;
	.param .b32 param6;
	st.param.b32 	[param6], 0;
	.param .b32 retval0;
	call.uni (retval0), 
	_Z16get_combinationsPiiS_iiiS_i, 
	(
	param0, 
	param1, 
	param2, 
	param3, 
	param4, 
	param5, 
	param6
	);
	ld.param.b32 	%r119, [retval0];
	} // callseq 1
	st.local.v2.u32 	[%rd4], {%r2, %r119};
	mov.u64 	%rd66, $str;
	cvta.global.u64 	%rd67, %rd66;
	{ // callseq 2, 0
	.param .b64 param0;
	st.param.b64 	[param0], %rd67;
	.param .b64 param1;
	st.param.b64 	[param1], %rd18;
	.param .b32 retval0;
	call.uni (retval0), 
	vprintf, 
	(
	param0, 
	param1
	);
	ld.param.b32 	%r120, [retval0];
	} // callseq 2
	setp.lt.s32 	%p36, %r119, 1;
	@%p36 bra 	$L__BB1_68;
	add.u64 	%rd10, %SPL, 29328;
	mov.b32 	%r197, 0;
	mov.u64 	%rd80, $str$1;
	mov.u32 	%r198, %r197;
$L__BB1_55:
	mul.wide.u32 	%rd70, %r197, 4;
	add.s64 	%rd71, %rd3, %rd70;
	ld.local.u32 	%r123, [%rd71];
	or.b32  	%r124, %r2, %r123;
	setp.eq.s32 	%p37, %r124, 0;
	setp.lt.s32 	%p38, %r124, 0;
	or.pred  	%p39, %p38, %p37;
	@%p39 bra 	$L__BB1_67;
	setp.lt.s32 	%p40, %r2, 1;
	mov.b32 	%r125, 0;
	st.local.v4.u32 	[%rd1], {%r125, %r125, %r125, %r125};
	st.local.v4.u32 	[%rd10], {%r125, %r125, %r125, %r125};
	@%p40 bra 	$L__BB1_59;
	mov.b32 	%r200, 0;
	mov.u32 	%r199, %r2;
$L__BB1_58:
	mul.wide.u32 	%rd72, %r200, 4;
	add.s64 	%rd73, %rd1, %rd72;
	mul.hi.u32 	%r127, %r199, -1171354717;
	shr.u32 	%r58, %r127, 3;
	mul.lo.s32 	%r128, %r58, 11;
	sub.s32 	%r129, %r199, %r128;
	st.local.u32 	[%rd73], %r129;
	add.s32 	%r200, %r200, 1;
	setp.lt.u32 	%p41, %r199, 11;
	mov.u32 	%r199, %r58;
	@%p41 bra 	$L__BB1_59;
	bra.uni 	$L__BB1_58;
$L__BB1_59:
	setp.eq.s32 	%p42, %r123, 0;
	mov.b32 	%r201, 0;
	mov.u32 	%r202, %r201;
	mov.u32 	%r203, %r201;
	mov.u32 	%r204, %r201;
	@%p42 bra 	$L__BB1_63;
	mov.b32 	%r206, 0;
	mov.u32 	%r205, %r123;
$L__BB1_61:
	mul.wide.u32 	%rd74, %r206, 4;
	add.s64 	%rd75, %rd10, %rd74;
	mul.hi.u32 	%r132, %r205, -1171354717;
	shr.u32 	%r78, %r132, 3;
	mul.lo.s32 	%r133, %r78, 11;
	sub.s32 	%r134, %r205, %r133;
	st.local.u32 	[%rd75], %r134;
	add.s32 	%r206, %r206, 1;
	setp.gt.u32 	%p43, %r205, 10;
	mov.u32 	%r205, %r78;
	@%p43 bra 	$L__BB1_61;
	ld.local.v4.u32 	{%r204, %r203, %r202, %r201}, [%rd10];
$L__BB1_63:
	ld.local.v4.u32 	{%r64, %r65, %r66, %r67}, [%rd1];
	cvt.rn.f64.s32 	%fd9, %r64;
	{
	.reg .b32 %temp; 
	mov.b64 	{%temp, %r68}, %fd9;
	}
	abs.f64 	%fd1, %fd9;
	cvt.rn.f64.s32 	%fd10, %r65;
	{
	.reg .b32 %temp; 
	mov.b64 	{%temp, %r69}, %fd10;
	}
	abs.f64 	%fd2, %fd10;
	cvt.rn.f64.s32 	%fd11, %r66;
	{
	.reg .b32 %temp; 
	mov.b64 	{%temp, %r70}, %fd11;
	}
	abs.f64 	%fd3, %fd11;
	cvt.rn.f64.s32 	%fd12, %r67;
	{
	.reg .b32 %temp; 
	mov.b64 	{%temp, %r71}, %fd12;
	}
	abs.f64 	%fd4, %fd12;
	cvt.rn.f64.s32 	%fd13, %r204;
	{
	.reg .b32 %temp; 
	mov.b64 	{%temp, %r72}, %fd13;
	}
	abs.f64 	%fd5, %fd13;
	cvt.rn.f64.s32 	%fd14, %r203;
	{
	.reg .b32 %temp; 
	mov.b64 	{%temp, %r73}, %fd14;
	}
	abs.f64 	%fd6, %fd14;
	cvt.rn.f64.s32 	%fd15, %r202;
	{
	.reg .b32 %temp; 
	mov.b64 	{%temp, %r74}, %fd15;
	}
	abs.f64 	%fd7, %fd15;
	cvt.rn.f64.s32 	%fd16, %r201;
	{
	.reg .b32 %temp; 
	mov.b64 	{%temp, %r75}, %fd16;
	}
	abs.f64 	%fd8, %fd16;
	mov.b32 	%r207, 1;
	bra.uni 	$L__BB1_65;
$L__BB1_64:
	add.s32 	%r207, %r207, 1;
	setp.eq.s32 	%p72, %r207, 4;
	@%p72 bra 	$L__BB1_66;
$L__BB1_65:
	setp.eq.s32 	%p44, %r201, 1;
	setp.eq.s32 	%p45, %r201, 0;
	setp.lt.s32 	%p46, %r75, 0;
	setp.eq.s32 	%p47, %r202, 1;
	setp.eq.s32 	%p48, %r202, 0;
	setp.lt.s32 	%p49, %r74, 0;
	setp.eq.s32 	%p50, %r203, 1;
	setp.eq.s32 	%p51, %r203, 0;
	setp.lt.s32 	%p52, %r73, 0;
	setp.eq.s32 	%p53, %r204, 1;
	setp.eq.s32 	%p54, %r204, 0;
	setp.lt.s32 	%p55, %r72, 0;
	setp.eq.s32 	%p56, %r67, 1;
	setp.eq.s32 	%p57, %r67, 0;
	setp.lt.s32 	%p58, %r71, 0;
	setp.eq.s32 	%p59, %r66, 1;
	setp.eq.s32 	%p60, %r66, 0;
	setp.lt.s32 	%p61, %r70, 0;
	setp.eq.s32 	%p62, %r65, 1;
	setp.eq.s32 	%p63, %r65, 0;
	setp.lt.s32 	%p64, %r69, 0;
	setp.eq.s32 	%p65, %r64, 1;
	setp.eq.s32 	%p66, %r64, 0;
	setp.lt.s32 	%p67, %r68, 0;
	cvt.rn.f64.u32 	%fd17, %r207;
	{
	.reg .b32 %temp; 
	mov.b64 	{%temp, %r136}, %fd17;
	}
	shr.u32 	%r137, %r136, 20;
	and.b32  	%r138, %r137, 2047;
	add.s32 	%r139, %r138, -1012;
	mov.b64 	%rd76, %fd17;
	shl.b64 	%rd77, %rd76, %r139;
	setp.eq.s64 	%p68, %rd77, -9223372036854775808;
	setp.lt.s32 	%p70, %r136, 0;
	{ // callseq 3, 0
	.param .b64 param0;
	st.param.f64 	[param0], %fd1;
	.param .b64 param1;
	st.param.f64 	[param1], %fd17;
	.param .b64 retval0;
	call.uni (retval0), 
	__internal_accurate_pow, 
	(
	param0, 
	param1
	);
	ld.param.f64 	%fd18, [retval0];
	} // callseq 3
	neg.f64 	%fd20, %fd18;
	selp.f64 	%fd21, %fd20, %fd18, %p68;
	selp.f64 	%fd22, %fd21, %fd18, %p67;
	selp.b32 	%r140, %r68, 0, %p68;
	or.b32  	%r141, %r140, 2146435072;
	selp.b32 	%r142, %r141, %r140, %p70;
	mov.b32 	%r143, 0;
	mov.b64 	%fd23, {%r143, %r142};
	selp.f64 	%fd24, %fd23, %fd22, %p66;
	add.f64 	%fd25, %fd24, 0d0000000000000000;
	selp.f64 	%fd26, 0d3FF0000000000000, %fd25, %p65;
	{ // callseq 4, 0
	.param .b64 param0;
	st.param.f64 	[param0], %fd2;
	.param .b64 param1;
	st.param.f64 	[param1], %fd17;
	.param .b64 retval0;
	call.uni (retval0), 
	__internal_accurate_pow, 
	(
	param0, 
	param1
	);
	ld.param.f64 	%fd27, [retval0];
	} // callseq 4
	neg.f64 	%fd29, %fd27;
	selp.f64 	%fd30, %fd29, %fd27, %p68;
	selp.f64 	%fd31, %fd30, %fd27, %p64;
	selp.b32 	%r144, %r69, 0, %p68;
	or.b32  	%r145, %r144, 2146435072;
	selp.b32 	%r146, %r145, %r144, %p70;
	mov.b64 	%fd32, {%r143, %r146};
	selp.f64 	%fd33, %fd32, %fd31, %p63;
	selp.f64 	%fd34, 0d3FF0000000000000, %fd33, %p62;
	add.f64 	%fd35, %fd26, %fd34;
	{ // callseq 5, 0
	.param .b64 param0;
	st.param.f64 	[param0], %fd3;
	.param .b64 param1;
	st.param.f64 	[param1], %fd17;
	.param .b64 retval0;
	call.uni (retval0), 
	__internal_accurate_pow, 
	(
	param0, 
	param1
	);
	ld.param.f64 	%fd36, [retval0];
	} // callseq 5
	neg.f64 	%fd38, %fd36;
	selp.f64 	%fd39, %fd38, %fd36, %p68;
	selp.f64 	%fd40, %fd39, %fd36, %p61;
	selp.b32 	%r147, %r70, 0, %p68;
	or.b32  	%r148, %r147, 2146435072;
	selp.b32 	%r149, %r148, %r147, %p70;
	mov.b64 	%fd41, {%r143, %r149};
	selp.f64 	%fd42, %fd41, %fd40, %p60;
	selp.f64 	%fd43, 0d3FF0000000000000, %fd42, %p59;
	add.f64 	%fd44, %fd35, %fd43;
	{ // callseq 6, 0
	.param .b64 param0;
	st.param.f64 	[param0], %fd4;
	.param .b64 param1;
	st.param.f64 	[param1], %fd17;
	.param .b64 retval0;
	call.uni (retval0), 
	__internal_accurate_pow, 
	(
	param0, 
	param1
	);
	ld.param.f64 	%fd45, [retval0];
	} // callseq 6
	neg.f64 	%fd47, %fd45;
	selp.f64 	%fd48, %fd47, %fd45, %p68;
	selp.f64 	%fd49, %fd48, %fd45, %p58;
	selp.b32 	%r150, %r71, 0, %p68;
	or.b32  	%r151, %r150, 2146435072;
	selp.b32 	%r152, %r151, %r150, %p70;
	mov.b64 	%fd50, {%r143, %r152};
	selp.f64 	%fd51, %fd50, %fd49, %p57;
	selp.f64 	%fd52, 0d3FF0000000000000, %fd51, %p56;
	add.f64 	%fd53, %fd44, %fd52;
	{ // callseq 7, 0
	.param .b64 param0;
	st.param.f64 	[param0], %fd5;
	.param .b64 param1;
	st.param.f64 	[param1], %fd17;
	.param .b64 retval0;
	call.uni (retval0), 
	__internal_accurate_pow, 
	(
	param0, 
	param1
	);
	ld.param.f64 	%fd54, [retval0];
	} // callseq 7
	neg.f64 	%fd56, %fd54;
	selp.f64 	%fd57, %fd56, %fd54, %p68;
	selp.f64 	%fd58, %fd57, %fd54, %p55;
	selp.b32 	%r153, %r72, 0, %p68;
	or.b32  	%r154, %r153, 2146435072;
	selp.b32 	%r155, %r154, %r153, %p70;
	mov.b64 	%fd59, {%r143, %r155};
	selp.f64 	%fd60, %fd59, %fd58, %p54;
	add.f64 	%fd61, %fd60, 0d0000000000000000;
	selp.f64 	%fd62, 0d3FF0000000000000, %fd61, %p53;
	{ // callseq 8, 0
	.param .b64 param0;
	st.param.f64 	[param0], %fd6;
	.param .b64 param1;
	st.param.f64 	[param1], %fd17;
	.param .b64 retval0;
	call.uni (retval0), 
	__internal_accurate_pow, 
	(
	param0, 
	param1
	);
	ld.param.f64 	%fd63, [retval0];
	} // callseq 8
	neg.f64 	%fd65, %fd63;
	selp.f64 	%fd66, %fd65, %fd63, %p68;
	selp.f64 	%fd67, %fd66, %fd63, %p52;
	selp.b32 	%r156, %r73, 0, %p68;
	or.b32  	%r157, %r156, 2146435072;
	selp.b32 	%r158, %r157, %r156, %p70;
	mov.b64 	%fd68, {%r143, %r158};
	selp.f64 	%fd69, %fd68, %fd67, %p51;
	selp.f64 	%fd70, 0d3FF0000000000000, %fd69, %p50;
	add.f64 	%fd71, %fd62, %fd70;
	{ // callseq 9, 0
	.param .b64 param0;
	st.param.f64 	[param0], %fd7;
	.param .b64 param1;
	st.param.f64 	[param1], %fd17;
	.param .b64 retval0;
	call.uni (retval0), 
	__internal_accurate_pow, 
	(
	param0, 
	param1
	);
	ld.param.f64 	%fd72, [retval0];
	} // callseq 9
	neg.f64 	%fd74, %fd72;
	selp.f64 	%fd75, %fd74, %fd72, %p68;
	selp.f64 	%fd76, %fd75, %fd72, %p49;
	selp.b32 	%r159, %r74, 0, %p68;
	or.b32  	%r160, %r159, 2146435072;
	selp.b32 	%r161, %r160, %r159, %p70;
	mov.b64 	%fd77, {%r143, %r161};
	selp.f64 	%fd78, %fd77, %fd76, %p48;
	selp.f64 	%fd79, 0d3FF0000000000000, %fd78, %p47;
	add.f64 	%fd80, %fd71, %fd79;
	{ // callseq 10, 0
	.param .b64 param0;
	st.param.f64 	[param0], %fd8;
	.param .b64 param1;
	st.param.f64 	[param1], %fd17;
	.param .b64 retval0;
	call.uni (retval0), 
	__internal_accurate_pow, 
	(
	param0, 
	param1
	);
	ld.param.f64 	%fd81, [retval0];
	} // callseq 10
	neg.f64 	%fd83, %fd81;
	selp.f64 	%fd84, %fd83, %fd81, %p68;
	selp.f64 	%fd85, %fd84, %fd81, %p46;
	selp.b32 	%r162, %r75, 0, %p68;
	or.b32  	%r163, %r162, 2146435072;
	selp.b32 	%r164, %r163, %r162, %p70;
	mov.b64 	%fd86, {%r143, %r164};
	selp.f64 	%fd87, %fd86, %fd85, %p45;
	selp.f64 	%fd88, 0d3FF0000000000000, %fd87, %p44;
	add.f64 	%fd89, %fd80, %fd88;
	setp.eq.f64 	%p71, %fd53, %fd89;
	@%p71 bra 	$L__BB1_64;
	bra.uni 	$L__BB1_67;
$L__BB1_66:
	ld.param.u64 	%rd87, [_Z26get_ideal_pte_combinationsPiS_S__param_1];
	mov.u32 	%r165, %ctaid.x;
	mov.u32 	%r166, %ntid.x;
	mov.u32 	%r167, %tid.x;
	mad.lo.s32 	%r168, %r165, %r166, %r167;
	mad.lo.s32 	%r169, %r168, 1000, %r198;
	add.s32 	%r170, %r169, 1;
	cvta.to.local.u64 	%rd79, %rd18;
	st.local.v4.u32 	[%rd79], {%r2, %r123, %r169, %r170};
	cvta.global.u64 	%rd81, %rd80;
	{ // callseq 11, 0
	.param .b64 param0;
	st.param.b64 	[param0], %rd81;
	.param .b64 param1;
	st.param.b64 	[param1], %rd18;
	.param .b32 retval0;
	call.uni (retval0), 
	vprintf, 
	(
	param0, 
	param1
	);
	ld.param.b32 	%r171, [retval0];
	} // callseq 11
	cvta.to.global.u64 	%rd82, %rd87;
	mul.wide.s32 	%rd83, %r169, 4;
	add.s64 	%rd84, %rd82, %rd83;
	st.global.u32 	[%rd84], %r2;
	mul.wide.u32 	%rd85, %r197, 4;
	add.s64 	%rd86, %rd3, %rd85;
	ld.local.u32 	%r173, [%rd86];
	st.global.u32 	[%rd84+4], %r173;
	add.s32 	%r198, %r198, 2;
$L__BB1_67:
	add.s32 	%r197, %r197, 1;
	setp.ne.s32 	%p73, %r197, %r119;
	@%p73 bra 	$L__BB1_55;
$L__BB1_68:
	ret;

}
.func  (.param .b64 func_retval0) __internal_accurate_pow(
	.param .b64 __internal_accurate_pow_param_0,
	.param .b64 __internal_accurate_pow_param_1
)
{
	.reg .pred 	%p<8>;
	.reg .b32 	%r<49>;
	.reg .b32 	%f<3>;
	.reg .b64 	%fd<109>;

	ld.param.f64 	%fd10, [__internal_accurate_pow_param_0];
	ld.param.f64 	%fd11, [__internal_accurate_pow_param_1];
	{
	.reg .b32 %temp; 
	mov.b64 	{%temp, %r46}, %fd10;
	}
	{
	.reg .b32 %temp; 
	mov.b64 	{%r45, %temp}, %fd10;
	}
	shr.u32 	%r47, %r46, 20;
	setp.gt.u32 	%p1, %r46, 1048575;
	@%p1 bra 	$L__BB2_2;
	mul.f64 	%fd12, %fd10, 0d4350000000000000;
	{
	.reg .b32 %temp; 
	mov.b64 	{%temp, %r46}, %fd12;
	}
	{
	.reg .b32 %temp; 
	mov.b64 	{%r45, %temp}, %fd12;
	}
	shr.u32 	%r16, %r46, 20;
	add.s32 	%r47, %r16, -54;
$L__BB2_2:
	add.s32 	%r48, %r47, -1023;
	and.b32  	%r17, %r46, -2146435073;
	or.b32  	%r18, %r17, 1072693248;
	mov.b64 	%fd107, {%r45, %r18};
	setp.lt.u32 	%p2, %r18, 1073127583;
	@%p2 bra 	$L__BB2_4;
	{
	.reg .b32 %temp; 
	mov.b64 	{%r19, %temp}, %fd107;
	}
	{
	.reg .b32 %temp; 
	mov.b64 	{%temp, %r20}, %fd107;
	}
	add.s32 	%r21, %r20, -1048576;
	mov.b64 	%fd107, {%r19, %r21};
	add.s32 	%r48, %r47, -1022;
$L__BB2_4:
	add.f64 	%fd13, %fd107, 0dBFF0000000000000;
	add.f64 	%fd14, %fd107, 0d3FF0000000000000;
	rcp.approx.ftz.f64 	%fd15, %fd14;
	neg.f64 	%fd16, %fd14;
	fma.rn.f64 	%fd17, %fd16, %fd15, 0d3FF0000000000000;
	fma.rn.f64 	%fd18, %fd17, %fd17, %fd17;
	fma.rn.f64 	%fd19, %fd18, %fd15, %fd15;
	mul.f64 	%fd20, %fd13, %fd19;
	fma.rn.f64 	%fd21, %fd13, %fd19, %fd20;
	mul.f64 	%fd22, %fd21, %fd21;
	fma.rn.f64 	%fd23, %fd22, 0d3EB0F5FF7D2CAFE2, 0d3ED0F5D241AD3B5A;
	fma.rn.f64 	%fd24, %fd23, %fd22, 0d3EF3B20A75488A3F;
	fma.rn.f64 	%fd25, %fd24, %fd22, 0d3F1745CDE4FAECD5;
	fma.rn.f64 	%fd26, %fd25, %fd22, 0d3F3C71C7258A578B;
	fma.rn.f64 	%fd27, %fd26, %fd22, 0d3F6249249242B910;
	fma.rn.f64 	%fd28, %fd27, %fd22, 0d3F89999999999DFB;
	sub.f64 	%fd29, %fd13, %fd21;
	add.f64 	%fd30, %fd29, %fd29;
	neg.f64 	%fd31, %fd21;
	fma.rn.f64 	%fd32, %fd31, %fd13, %fd30;
	mul.f64 	%fd33, %fd19, %fd32;
	fma.rn.f64 	%fd34, %fd22, %fd28, 0d3FB5555555555555;
	mov.f64 	%fd35, 0d3FB5555555555555;
	sub.f64 	%fd36, %fd35, %fd34;
	fma.rn.f64 	%fd37, %fd22, %fd28, %fd36;
	add.f64 	%fd38, %fd37, 0dBC46A4CB00B9E7B0;
	add.f64 	%fd39, %fd34, %fd38;
	sub.f64 	%fd40, %fd34, %fd39;
	add.f64 	%fd41, %fd38, %fd40;
	mul.rn.f64 	%fd42, %fd21, %fd21;
	neg.f64 	%fd43, %fd42;
	fma.rn.f64 	%fd44, %fd21, %fd21, %fd43;
	{
	.reg .b32 %temp; 
	mov.b64 	{%r22, %temp}, %fd33;
	}
	{
	.reg .b32 %temp; 
	mov.b64 	{%temp, %r23}, %fd33;
	}
	add.s32 	%r24, %r23, 1048576;
	mov.b64 	%fd45, {%r22, %r24};
	fma.rn.f64 	%fd46, %fd21, %fd45, %fd44;
	mul.rn.f64 	%fd47, %fd42, %fd21;
	neg.f64 	%fd48, %fd47;
	fma.rn.f64 	%fd49, %fd42, %fd21, %fd48;
	fma.rn.f64 	%fd50, %fd42, %fd33, %fd49;
	fma.rn.f64 	%fd51, %fd46, %fd21, %fd50;
	mul.rn.f64 	%fd52, %fd39, %fd47;
	neg.f64 	%fd53, %fd52;
	fma.rn.f64 	%fd54, %fd39, %fd47, %fd53;
	fma.rn.f64 	%fd55, %fd39, %fd51, %fd54;
	fma.rn.f64 	%fd56, %fd41, %fd47, %fd55;
	add.f64 	%fd57, %fd52, %fd56;
	sub.f64 	%fd58, %fd52, %fd57;
	add.f64 	%fd59, %fd56, %fd58;
	add.f64 	%fd60, %fd21, %fd57;
	sub.f64 	%fd61, %fd21, %fd60;
	add.f64 	%fd62, %fd57, %fd61;
	add.f64 	%fd63, %fd59, %fd62;
	add.f64 	%fd64, %fd33, %fd63;
	add.f64 	%fd65, %fd60, %fd64;
	sub.f64 	%fd66, %fd60, %fd65;
	add.f64 	%fd67, %fd64, %fd66;
	xor.b32  	%r25, %r48, -2147483648;
	mov.b32 	%r26, 1127219200;
	mov.b64 	%fd68, {%r25, %r26};
	mov.b32 	%r27, -2147483648;
	mov.b64 	%fd69, {%r27, %r26};
	sub.f64 	%fd70, %fd68, %fd69;
	fma.rn.f64 	%fd71, %fd70, 0d3FE62E42FEFA39EF, %fd65;
	fma.rn.f64 	%fd72, %fd70, 0dBFE62E42FEFA39EF, %fd71;
	sub.f64 	%fd73, %fd72, %fd65;
	sub.f64 	%fd74, %fd67, %fd73;
	fma.rn.f64 	%fd75, %fd70, 0d3C7ABC9E3B39803F, %fd74;
	add.f64 	%fd76, %fd71, %fd75;
	sub.f64 	%fd77, %fd71, %fd76;
	add.f64 	%fd78, %fd75, %fd77;
	{
	.reg .b32 %temp; 
	mov.b64 	{%temp, %r28}, %fd11;
	}
	{
	.reg .b32 %temp; 
	mov.b64 	{%r29, %temp}, %fd11;
	}
	shl.b32 	%r30, %r28, 1;
	setp.gt.u32 	%p3, %r30, -33554433;
	and.b32  	%r31, %r28, -15728641;
	selp.b32 	%r32, %r31, %r28, %p3;
	mov.b64 	%fd79, {%r29, %r32};
	mul.rn.f64 	%fd80, %fd76, %fd79;
	neg.f64 	%fd81, %fd80;
	fma.rn.f64 	%fd82, %fd76, %fd79, %fd81;
	fma.rn.f64 	%fd83, %fd78, %fd79, %fd82;
	add.f64 	%fd4, %fd80, %fd83;
	sub.f64 	%fd84, %fd80, %fd4;
	add.f64 	%fd5, %fd83, %fd84;
	fma.rn.f64 	%fd85, %fd4, 0d3FF71547652B82FE, 0d4338000000000000;
	{
	.reg .b32 %temp; 
	mov.b64 	{%r13, %temp}, %fd85;
	}
	mov.f64 	%fd86, 0dC338000000000000;
	add.rn.f64 	%fd87, %fd85, %fd86;
	fma.rn.f64 	%fd88, %fd87, 0dBFE62E42FEFA39EF, %fd4;
	fma.rn.f64 	%fd89, %fd87, 0dBC7ABC9E3B39803F, %fd88;
	fma.rn.f64 	%fd90, %fd89, 0d3E5ADE1569CE2BDF, 0d3E928AF3FCA213EA;
	fma.rn.f64 	%fd91, %fd90, %fd89, 0d3EC71DEE62401315;
	fma.rn.f64 	%fd92, %fd91, %fd89, 0d3EFA01997C89EB71;
	fma.rn.f64 	%fd93, %fd92, %fd89, 0d3F2A01A014761F65;
	fma.rn.f64 	%fd94, %fd93, %fd89, 0d3F56C16C1852B7AF;
	fma.rn.f64 	%fd95, %fd94, %fd89, 0d3F81111111122322;
	fma.rn.f64 	%fd96, %fd95, %fd89, 0d3FA55555555502A1;
	fma.rn.f64 	%fd97, %fd96, %fd89, 0d3FC5555555555511;
	fma.rn.f64 	%fd98, %fd97, %fd89, 0d3FE000000000000B;
	fma.rn.f64 	%fd99, %fd98, %fd89, 0d3FF0000000000000;
	fma.rn.f64 	%fd100, %fd99, %fd89, 0d3FF0000000000000;
	{
	.reg .b32 %temp; 
	mov.b64 	{%r14, %temp}, %fd100;
	}
	{
	.reg .b32 %temp; 
	mov.b64 	{%temp, %r15}, %fd100;
	}
	shl.b32 	%r33, %r13, 20;
	add.s32 	%r34, %r33, %r15;
	mov.b64 	%fd108, {%r14, %r34};
	{
	.reg .b32 %temp; 
	mov.b64 	{%temp, %r35}, %fd4;
	}
	mov.b32 	%f2, %r35;
	abs.f32 	%f1, %f2;
	setp.lt.f32 	%p4, %f1, 0f4086232B;
	@%p4 bra 	$L__BB2_7;
	setp.lt.f64 	%p5, %fd4, 0d0000000000000000;
	add.f64 	%fd101, %fd4, 0d7FF0000000000000;
	selp.f64 	%fd108, 0d0000000000000000, %fd101, %p5;
	setp.geu.f32 	%p6, %f1, 0f40874800;
	@%p6 bra 	$L__BB2_7;
	shr.u32 	%r36, %r13, 31;
	add.s32 	%r37, %r13, %r36;
	shr.s32 	%r38, %r37, 1;
	shl.b32 	%r39, %r38, 20;
	add.s32 	%r40, %r15, %r39;
	mov.b64 	%fd102, {%r14, %r40};
	sub.s32 	%r41, %r13, %r38;
	shl.b32 	%r42, %r41, 20;
	add.s32 	%r43, %r42, 1072693248;
	mov.b32 	%r44, 0;
	mov.b64 	%fd103, {%r44, %r43};
	mul.f64 	%fd108, %fd103, %fd102;
$L__BB2_7:
	abs.f64 	%fd104, %fd108;
	setp.eq.f64 	%p7, %fd104, 0d7FF0000000000000;
	fma.rn.f64 	%fd105, %fd108, %fd5, %fd108;
	selp.f64 	%fd106, %fd108, %fd105, %p7;
	st.param.f64 	[func_retval0], %fd106;
	ret;

}


// ===== COMPILED SASS (sm_100) =====

	.target	sm_100

	.elftype	@"ET_EXEC"


//--------------------- .note.nv.tkinfo           --------------------------
	.section	.note.nv.tkinfo,"",@"SHT_NOTE"
	.sectionflags	@"SHF_NOTE_NV_TKINFO"
	.tkinfo
        /*0018*/ 	.word	0x00000002
        /*0030*/ 	.string	""
        /*0030*/ 	.string	"ptxas"
        /*0030*/ 	.string	"Cuda compilation tools, release 13.0, V13.0.88"
        /*0030*/ 	.string	"Build cuda_13.0.r13.0/compiler.36424714_0"
        /*0030*/ 	.string	"-arch sm_100 -m 64 "



//--------------------- .note.nv.cuinfo           --------------------------
	.section	.note.nv.cuinfo,"",@"SHT_NOTE"
	.sectionflags	@"SHF_NOTE_NV_CUINFO"
        /*0018*/ 	.short	0x0002
        /*001a*/ 	.short	0x0064
        /*001c*/ 	.short	0x0082
	.zero		2


//--------------------- .nv.info                  --------------------------
	.section	.nv.info,"",@"SHT_CUDA_INFO"
	.align	4


	//----- nvinfo : EIATTR_REGCOUNT
	.align		4
        /*0000*/ 	.byte	0x04, 0x2f
        /*0002*/ 	.short	(.L_3 - .L_2)
	.align		4
.L_2:
        /*0004*/ 	.word	index@(_Z26get_ideal_pte_combinationsPiS_S_)
        /*0008*/ 	.word	0x0000004d


	//----- nvinfo : EIATTR_FRAME_SIZE
	.align		4
.L_3:
        /*000c*/ 	.byte	0x04, 0x11
        /*000e*/ 	.short	(.L_5 - .L_4)
	.align		4
.L_4:
        /*0010*/ 	.word	index@($_Z26get_ideal_pte_combinationsPiS_S_$__internal_accurate_pow)
        /*0014*/ 	.word	0x000072b0


	//----- nvinfo : EIATTR_FRAME_SIZE
	.align		4
.L_5:
        /*0018*/ 	.byte	0x04, 0x11
        /*001a*/ 	.short	(.L_7 - .L_6)
	.align		4
.L_6:
        /*001c*/ 	.word	index@($_Z26get_ideal_pte_combinationsPiS_S_$_Z16get_combinationsPiiS_iiiS_i)
        /*0020*/ 	.word	0x000072b0


	//----- nvinfo : EIATTR_FRAME_SIZE
	.align		4
.L_7:
        /*0024*/ 	.byte	0x04, 0x11
        /*0026*/ 	.short	(.L_9 - .L_8)
	.align		4
.L_8:
        /*0028*/ 	.word	index@(_Z26get_ideal_pte_combinationsPiS_S_)
        /*002c*/ 	.word	0x000072b0


	//----- nvinfo : EIATTR_MIN_STACK_SIZE
	.align		4
.L_9:
        /*0030*/ 	.byte	0x04, 0x12
        /*0032*/ 	.short	(.L_11 - .L_10)
	.align		4
.L_10:
        /*0034*/ 	.word	index@(_Z26get_ideal_pte_combinationsPiS_S_)
        /*0038*/ 	.word	0x000072b0
.L_11:


//--------------------- .nv.compat                --------------------------
	.section	.nv.compat,"",@"SHT_CUDA_COMPAT_INFO"
	.align	4
        /*0000*/ 	.byte	0x02, 0x09, 0x00, 0x00, 0x02, 0x02, 0x01, 0x00, 0x02, 0x05, 0x05, 0x00, 0x03, 0x07, 0x01, 0x01
        /*0010*/ 	.byte	0x02, 0x03, 0x00, 0x00, 0x02, 0x06, 0x01, 0x00, 0x04, 0x0b, 0x08, 0x00, 0x01, 0x00, 0x00, 0x00
        /*0020*/ 	.byte	0x00, 0x00, 0x00, 0x00


//--------------------- .nv.info._Z26get_ideal_pte_combinationsPiS_S_ --------------------------
	.section	.nv.info._Z26get_ideal_pte_combinationsPiS_S_,"",@"SHT_CUDA_INFO"
	.sectionflags	@""
	.align	4


	//----- nvinfo : EIATTR_CUDA_API_VERSION
	.align		4
        /*0000*/ 	.byte	0x04, 0x37
        /*0002*/ 	.short	(.L_13 - .L_12)
.L_12:
        /*0004*/ 	.word	0x00000082


	//----- nvinfo : EIATTR_KPARAM_INFO
	.align		4
.L_13:
        /*0008*/ 	.byte	0x04, 0x17
        /*000a*/ 	.short	(.L_15 - .L_14)
.L_14:
        /*000c*/ 	.word	0x00000000
        /*0010*/ 	.short	0x0002
        /*0012*/ 	.short	0x0010
        /*0014*/ 	.byte	0x00, 0xf5, 0x21, 0x00


	//----- nvinfo : EIATTR_KPARAM_INFO
	.align		4
.L_15:
        /*0018*/ 	.byte	0x04, 0x17
        /*001a*/ 	.short	(.L_17 - .L_16)
.L_16:
        /*001c*/ 	.word	0x00000000
        /*0020*/ 	.short	0x0001
        /*0022*/ 	.short	0x0008
        /*0024*/ 	.byte	0x00, 0xf5, 0x21, 0x00


	//----- nvinfo : EIATTR_KPARAM_INFO
	.align		4
.L_17:
        /*0028*/ 	.byte	0x04, 0x17
        /*002a*/ 	.short	(.L_19 - .L_18)
.L_18:
        /*002c*/ 	.word	0x00000000
        /*0030*/ 	.short	0x0000
        /*0032*/ 	.short	0x0000
        /*0034*/ 	.byte	0x00, 0xf5, 0x21, 0x00


	//----- nvinfo : EIATTR_SPARSE_MMA_MASK
	.align		4
.L_19:
        /*0038*/ 	.byte	0x03, 0x50
        /*003a*/ 	.short	0x0000


	//----- nvinfo : EIATTR_MAXREG_COUNT
	.align		4
        /*003c*/ 	.byte	0x03, 0x1b
        /*003e*/ 	.short	0x00ff


	//----- nvinfo : EIATTR_EXTERNS
	.align		4
        /*0040*/ 	.byte	0x04, 0x0f
        /*0042*/ 	.short	(.L_21 - .L_20)


	//   ....[0]....
	.align		4
.L_20:
        /*0044*/ 	.word	index@(vprintf)


	//----- nvinfo : EIATTR_MERCURY_ISA_VERSION
	.align		4
.L_21:
        /*0048*/ 	.byte	0x03, 0x5f
        /*004a*/ 	.short	0x0101


	//----- nvinfo : EIATTR_VRC_CTA_INIT_COUNT
	.align		4
        /*004c*/ 	.byte	0x02, 0x4a
	.zero		1
	.zero		1


	//----- nvinfo : EIATTR_SYSCALL_OFFSETS
	.align		4
        /*0050*/ 	.byte	0x04, 0x46
        /*0052*/ 	.short	(.L_23 - .L_22)


	//   ....[0]....
.L_22:
        /*0054*/ 	.word	0x00001b20


	//   ....[1]....
        /*0058*/ 	.word	0x00003140


	//----- nvinfo : EIATTR_EXIT_INSTR_OFFSETS
	.align		4
.L_23:
        /*005c*/ 	.byte	0x04, 0x1c
        /*005e*/ 	.short	(.L_25 - .L_24)


	//   ....[0]....
.L_24:
        /*0060*/ 	.word	0x000000e0


	//   ....[1]....
        /*0064*/ 	.word	0x00001b40


	//   ....[2]....
        /*0068*/ 	.word	0x00003210


	//----- nvinfo : EIATTR_CRS_STACK_SIZE
	.align		4
.L_25:
        /*006c*/ 	.byte	0x04, 0x1e
        /*006e*/ 	.short	(.L_27 - .L_26)
.L_26:
        /*0070*/ 	.word	0x00000000


	//----- nvinfo : EIATTR_CBANK_PARAM_SIZE
	.align		4
.L_27:
        /*0074*/ 	.byte	0x03, 0x19
        /*0076*/ 	.short	0x0018


	//----- nvinfo : EIATTR_PARAM_CBANK
	.align		4
        /*0078*/ 	.byte	0x04, 0x0a
        /*007a*/ 	.short	(.L_29 - .L_28)
	.align		4
.L_28:
        /*007c*/ 	.word	index@(.nv.constant0._Z26get_ideal_pte_combinationsPiS_S_)
        /*0080*/ 	.short	0x0380
        /*0082*/ 	.short	0x0018


	//----- nvinfo : EIATTR_SW_WAR
	.align		4
.L_29:
        /*0084*/ 	.byte	0x04, 0x36
        /*0086*/ 	.short	(.L_31 - .L_30)
.L_30:
        /*0088*/ 	.word	0x00000008
.L_31:


//--------------------- .nv.callgraph             --------------------------
	.section	.nv.callgraph,"",@"SHT_CUDA_CALLGRAPH"
	.align	4
	.sectionentsize	8
	.align		4
        /*0000*/ 	.word	0x00000000
	.align		4
        /*0004*/ 	.word	0xffffffff
	.align		4
        /*0008*/ 	.word	index@(_Z26get_ideal_pte_combinationsPiS_S_)
	.align		4
        /*000c*/ 	.word	index@(vprintf)
	.align		4
        /*0010*/ 	.word	0x00000000
	.align		4
        /*0014*/ 	.word	0xfffffffe
	.align		4
        /*0018*/ 	.word	0x00000000
	.align		4
        /*001c*/ 	.word	0xfffffffd
	.align		4
        /*0020*/ 	.word	0x00000000
	.align		4
        /*0024*/ 	.word	0xfffffffc


//--------------------- .nv.constant4             --------------------------
	.section	.nv.constant4,"a",@progbits
	.align	8
	.align		8
.nv.constant4:
        /*0000*/ 	.dword	vprintf
	.align		8
        /*0008*/ 	.dword	$str
	.align		8
        /*0010*/ 	.dword	$str$1


//--------------------- .text._Z26get_ideal_pte_combinationsPiS_S_ --------------------------
	.section	.text._Z26get_ideal_pte_combinationsPiS_S_,"ax",@progbits
	.align	128
        .global         _Z26get_ideal_pte_combinationsPiS_S_
        .type           _Z26get_ideal_pte_combinationsPiS_S_,@function
        .size           _Z26get_ideal_pte_combinationsPiS_S_,(.L_x_77 - _Z26get_ideal_pte_combinationsPiS_S_)
        .other          _Z26get_ideal_pte_combinationsPiS_S_,@"STO_CUDA_ENTRY STV_DEFAULT"
_Z26get_ideal_pte_combinationsPiS_S_:
.text._Z26get_ideal_pte_combinationsPiS_S_:
[----:B------:R-:W0:Y:S08]  /*0000*/  LDC R1, c[0x0][0x37c] ;  /* 0x0000df00ff017b82 */ /* 0x000e300000000800 */
[----:B------:R-:W1:Y:S01]  /*0010*/  LDC.64 R2, c[0x0][0x390] ;  /* 0x0000e400ff027b82 */ /* 0x000e620000000a00 */
[----:B------:R-:W1:Y:S01]  /*0020*/  LDCU.64 UR36, c[0x0][0x358] ;  /* 0x00006b00ff2477ac */ /* 0x000e620008000a00 */
[----:B0-----:R-:W-:Y:S01]  /*0030*/  VIADD R1, R1, 0xffff8d50 ;  /* 0xffff8d5001017836 */ /* 0x001fe20000000000 */
[----:B-1----:R-:W2:Y:S01]  /*0040*/  LDG.E R2, desc[UR36][R2.64] ;  /* 0x0000002402027981 */ /* 0x002ea2000c1e1900 */
[----:B------:R-:W0:Y:S04]  /*0050*/  LDCU UR5, c[0x0][0x2fc] ;  /* 0x00005f80ff0577ac */ /* 0x000e280008000800 */
[----:B------:R-:W1:Y:S01]  /*0060*/  S2UR UR6, SR_CTAID.X ;  /* 0x00000000000679c3 */ /* 0x000e620000002500 */
[----:B------:R-:W1:Y:S01]  /*0070*/  S2R R5, SR_TID.X ;  /* 0x0000000000057919 */ /* 0x000e620000002100 */
[----:B------:R-:W3:Y:S06]  /*0080*/  LDCU UR4, c[0x0][0x2f8] ;  /* 0x00005f00ff0477ac */ /* 0x000eec0008000800 */
[----:B------:R-:W1:Y:S01]  /*0090*/  LDC R0, c[0x0][0x360] ;  /* 0x0000d800ff007b82 */ /* 0x000e620000000800 */
[----:B---3--:R-:W-:-:S05]  /*00a0*/  IADD3 R12, P1, PT, R1, UR4, RZ ;  /* 0x00000004010c7c10 */ /* 0x008fca000ff3e0ff */
[----:B0-----:R-:W-:Y:S02]  /*00b0*/  IMAD.X R13, RZ, RZ, UR5, P1 ;  /* 0x00000005ff0d7e24 */ /* 0x001fe400088e06ff */
[----:B-1----:R-:W-:-:S05]  /*00c0*/  IMAD R5, R0, UR6, R5 ;  /* 0x0000000600057c24 */ /* 0x002fca000f8e0205 */
[----:B--2---:R-:W-:-:S13]  /*00d0*/  ISETP.GE.AND P0, PT, R5, R2, PT ;  /* 0x000000020500720c */ /* 0x004fda0003f06270 */
[----:B------:R-:W-:Y:S05]  /*00e0*/  @P0 EXIT ;  /* 0x000000000000094d */ /* 0x000fea0003800000 */
[----:B------:R-:W0:Y:S02]  /*00f0*/  LDC.64 R16, c[0x0][0x380] ;  /* 0x0000e000ff107b82 */ /* 0x000e240000000a00 */
[----:B0-----:R-:W-:-:S06]  /*0100*/  IMAD.WIDE R16, R5, 0x4, R16 ;  /* 0x0000000405107825 */ /* 0x001fcc00078e0210 */
[----:B------:R-:W2:Y:S01]  /*0110*/  LDG.E R16, desc[UR36][R16.64] ;  /* 0x0000002410107981 */ /* 0x000ea2000c1e1900 */
[C---:B------:R-:W-:Y:S01]  /*0120*/  IADD3 R4, P1, PT, R12.reuse, 0x724c, RZ ;  /* 0x0000724c0c047810 */ /* 0x040fe20007f3e0ff */
[----:B------:R-:W-:Y:S01]  /*0130*/  BSSY.RECONVERGENT B0, `(.L_x_0) ;  /* 0x0000018000007945 */ /* 0x000fe20003800200 */
[----:B------:R-:W-:Y:S01]  /*0140*/  IADD3 R23, P2, PT, R12, 0x72a0, RZ ;  /* 0x000072a00c177810 */ /* 0x000fe20007f5e0ff */
[----:B------:R0:W-:Y:S01]  /*0150*/  STL.128 [R1+0x7280], RZ ;  /* 0x007280ff01007387 */ /* 0x0001e20000100c00 */
[----:B------:R-:W-:Y:S02]  /*0160*/  VIADD R2, R1, 0x7280 ;  /* 0x0000728001027836 */ /* 0x000fe40000000000 */
[--C-:B------:R-:W-:Y:S02]  /*0170*/  IMAD.X R5, RZ, RZ, R13.reuse, P1 ;  /* 0x000000ffff057224 */ /* 0x100fe400008e060d */
[----:B------:R-:W-:Y:S02]  /*0180*/  IMAD.X R22, RZ, RZ, R13, P2 ;  /* 0x000000ffff167224 */ /* 0x000fe400010e060d */
[----:B------:R-:W-:-:S02]  /*0190*/  IMAD.MOV.U32 R0, RZ, RZ, RZ ;  /* 0x000000ffff007224 */ /* 0x000fc400078e00ff */
[----:B------:R-:W-:Y:S01]  /*01a0*/  VIADD R7, R1, 0x724c ;  /* 0x0000724c01077836 */ /* 0x000fe20000000000 */
[----:B--2---:R-:W-:-:S13]  /*01b0*/  ISETP.GE.AND P0, PT, R16, 0x1, PT ;  /* 0x000000011000780c */ /* 0x004fda0003f06270 */
[----:B0-----:R-:W-:Y:S05]  /*01c0*/  @!P0 BRA `(.L_x_1) ;  /* 0x0000000000388947 */ /* 0x001fea0003800000 */
[----:B------:R-:W-:Y:S01]  /*01d0*/  BSSY.RECONVERGENT B1, `(.L_x_2) ;  /* 0x000000c000017945 */ /* 0x000fe20003800200 */
[----:B------:R-:W-:Y:S02]  /*01e0*/  IMAD.MOV.U32 R3, RZ, RZ, RZ ;  /* 0x000000ffff037224 */ /* 0x000fe400078e00ff */
[----:B------:R-:W-:-:S07]  /*01f0*/  IMAD.MOV.U32 R0, RZ, RZ, R16 ;  /* 0x000000ffff007224 */ /* 0x000fce00078e0010 */
.L_x_3:
[C---:B0-----:R-:W-:Y:S01]  /*0200*/  IMAD.HI.U32 R6, R0.reuse, -0x45d1745d, RZ ;  /* 0xba2e8ba300067827 */ /* 0x041fe200078e00ff */
[----:B------:R-:W-:-:S04]  /*0210*/  ISETP.GT.U32.AND P0, PT, R0, 0xa, PT ;  /* 0x0000000a0000780c */ /* 0x000fc80003f04070 */
[----:B------:R-:W-:Y:S01]  /*0220*/  SHF.R.U32.HI R9, RZ, 0x3, R6 ;  /* 0x00000003ff097819 */ /* 0x000fe20000011606 */
[C---:B------:R-:W-:Y:S02]  /*0230*/  IMAD R6, R3.reuse, 0x4, R2 ;  /* 0x0000000403067824 */ /* 0x040fe400078e0202 */
[----:B------:R-:W-:Y:S02]  /*0240*/  VIADD R3, R3, 0x1 ;  /* 0x0000000103037836 */ /* 0x000fe40000000000 */
[----:B------:R-:W-:Y:S02]  /*0250*/  IMAD R11, R9, -0xb, R0 ;  /* 0xfffffff5090b7824 */ /* 0x000fe400078e0200 */
[----:B------:R-:W-:-:S03]  /*0260*/  IMAD.MOV.U32 R0, RZ, RZ, R9 ;  /* 0x000000ffff007224 */ /* 0x000fc600078e0009 */
[----:B------:R0:W-:Y:S01]  /*0270*/  STL [R6], R11 ;  /* 0x0000000b06007387 */ /* 0x0001e20000100800 */
[----:B------:R-:W-:Y:S05]  /*0280*/  @P0 BRA `(.L_x_3) ;  /* 0xfffffffc00dc0947 */ /* 0x000fea000383ffff */
[----:B------:R-:W-:Y:S05]  /*0290*/  BSYNC.RECONVERGENT B1 ;  /* 0x0000000000017941 */ /* 0x000fea0003800200 */
.L_x_2:
[----:B------:R1:W5:Y:S02]  /*02a0*/  LDL R0, [R1+0x7280] ;  /* 0x0072800001007983 */ /* 0x0003640000100800 */
.L_x_1:
[----:B------:R-:W-:Y:S05]  /*02b0*/  BSYNC.RECONVERGENT B0 ;  /* 0x0000000000007941 */ /* 0x000fea0003800200 */
.L_x_0:
[----:B-----5:R-:W-:Y:S01]  /*02c0*/  ISETP.NE.AND P0, PT, R0, RZ, PT ;  /* 0x000000ff0000720c */ /* 0x020fe20003f05270 */
[----:B------:R2:W-:Y:S03]  /*02d0*/  STL [R1+0x724c], RZ ;  /* 0x00724cff01007387 */ /* 0x0005e60000100800 */
[----:B------:R-:W-:Y:S01]  /*02e0*/  SEL R9, RZ, 0x1, P0 ;  /* 0x00000001ff097807 */ /* 0x000fe20000000000 */
[----:B------:R2:W-:Y:S04]  /*02f0*/  STL.128 [R1+0x7250], RZ ;  /* 0x007250ff01007387 */ /* 0x0005e80000100c00 */
[----:B------:R-:W-:Y:S01]  /*0300*/  IMAD R3, R9, 0x4, R2 ;  /* 0x0000000409037824 */ /* 0x000fe200078e0202 */
[----:B------:R2:W-:Y:S05]  /*0310*/  STL.64 [R1+0x7260], RZ ;  /* 0x007260ff01007387 */ /* 0x0005ea0000100a00 */
[----:B------:R-:W3:Y:S01]  /*0320*/  LDL R3, [R3] ;  /* 0x0000000003037983 */ /* 0x000ee20000100800 */
[----:B------:R-:W-:Y:S01]  /*0330*/  BSSY.RECONVERGENT B0, `(.L_x_4) ;  /* 0x000000d000007945 */ /* 0x000fe20003800200 */
[----:B------:R-:W-:-:S02]  /*0340*/  SHF.R.U32.HI R10, RZ, 0x1f, R0 ;  /* 0x0000001fff0a7819 */ /* 0x000fc40000011600 */
[----:B---3--:R-:W-:-:S13]  /*0350*/  ISETP.NE.AND P1, PT, R3, 0x1, PT ;  /* 0x000000010300780c */ /* 0x008fda0003f25270 */
[----:B--2---:R-:W-:Y:S05]  /*0360*/  @!P1 BRA `(.L_x_5) ;  /* 0x00000000001c9947 */ /* 0x004fea0003800000 */
[----:B------:R-:W-:-:S13]  /*0370*/  ISETP.GT.AND P0, PT, R0, RZ, PT ;  /* 0x000000ff0000720c */ /* 0x000fda0003f04270 */
[----:B------:R-:W-:Y:S05]  /*0380*/  @P0 BRA `(.L_x_6) ;  /* 0x00000000001c0947 */ /* 0x000fea0003800000 */
[C---:B------:R-:W-:Y:S02]  /*0390*/  IMAD R3, R10.reuse, 0x4, R7 ;  /* 0x000000040a037824 */ /* 0x040fe400078e0207 */
[----:B0-----:R-:W-:Y:S02]  /*03a0*/  IMAD.MOV.U32 R6, RZ, RZ, 0x1 ;  /* 0x00000001ff067424 */ /* 0x001fe400078e00ff */
[----:B------:R-:W-:-:S03]  /*03b0*/  VIADD R10, R10, 0x1 ;  /* 0x000000010a0a7836 */ /* 0x000fc60000000000 */
[----:B------:R2:W-:Y:S01]  /*03c0*/  STL [R3], R6 ;  /* 0x0000000603007387 */ /* 0x0005e20000100800 */
[----:B------:R-:W-:Y:S05]  /*03d0*/  BRA `(.L_x_6) ;  /* 0x0000000000087947 */ /* 0x000fea0003800000 */
.L_x_5:
[----:B------:R-:W-:-:S05]  /*03e0*/  IMAD.MOV.U32 R9, RZ, RZ, 0x1 ;  /* 0x00000001ff097424 */ /* 0x000fca00078e00ff */
[----:B------:R-:W-:-:S07]  /*03f0*/  SEL R9, R9, 0x2, P0 ;  /* 0x0000000209097807 */ /* 0x000fce0000000000 */
.L_x_6:
[----:B------:R-:W-:Y:S05]  /*0400*/  BSYNC.RECONVERGENT B0 ;  /* 0x0000000000007941 */ /* 0x000fea0003800200 */
.L_x_4:
[----:B--2---:R-:W-:-:S05]  /*0410*/  IMAD R3, R9, 0x4, R2 ;  /* 0x0000000409037824 */ /* 0x004fca00078e0202 */
[----:B0-----:R-:W2:Y:S01]  /*0420*/  LDL R6, [R3] ;  /* 0x0000000003067983 */ /* 0x001ea20000100800 */
[----:B------:R-:W-:Y:S01]  /*0430*/  BSSY.RECONVERGENT B0, `(.L_x_7) ;  /* 0x000000c000007945 */ /* 0x000fe20003800200 */
[----:B--2---:R-:W-:-:S13]  /*0440*/  ISETP.NE.AND P0, PT, R6, 0x2, PT ;  /* 0x000000020600780c */ /* 0x004fda0003f05270 */
[----:B------:R-:W-:Y:S05]  /*0450*/  @!P0 BRA `(.L_x_8) ;  /* 0x00000000001c8947 */ /* 0x000fea0003800000 */
[----:B------:R-:W-:-:S13]  /*0460*/  ISETP.GT.AND P0, PT, R0, 0x1, PT ;  /* 0x000000010000780c */ /* 0x000fda0003f04270 */
[----:B------:R-:W-:Y:S05]  /*0470*/  @P0 BRA `(.L_x_9) ;  /* 0x00000000001c0947 */ /* 0x000fea0003800000 */
[C---:B------:R-:W-:Y:S02]  /*0480*/  IMAD R8, R10.reuse, 0x4, R7 ;  /* 0x000000040a087824 */ /* 0x040fe400078e0207 */
[----:B------:R-:W-:Y:S02]  /*0490*/  IMAD.MOV.U32 R3, RZ, RZ, 0x2 ;  /* 0x00000002ff037424 */ /* 0x000fe400078e00ff */
[----:B------:R-:W-:-:S03]  /*04a0*/  VIADD R10, R10, 0x1 ;  /* 0x000000010a0a7836 */ /* 0x000fc60000000000 */
[----:B------:R2:W-:Y:S01]  /*04b0*/  STL [R8], R3 ;  /* 0x0000000308007387 */ /* 0x0005e20000100800 */
[----:B------:R-:W-:Y:S05]  /*04c0*/  BRA `(.L_x_9) ;  /* 0x0000000000087947 */ /* 0x000fea0003800000 */
.L_x_8:
[----:B------:R0:W5:Y:S01]  /*04d0*/  LDL R6, [R3+0x4] ;  /* 0x0000040003067983 */ /* 0x0001620000100800 */
[----:B------:R-:W-:-:S07]  /*04e0*/  VIADD R9, R9, 0x1 ;  /* 0x0000000109097836 */ /* 0x000fce0000000000 */
.L_x_9:
[----:B------:R-:W-:Y:S05]  /*04f0*/  BSYNC.RECONVERGENT B0 ;  /* 0x0000000000007941 */ /* 0x000fea0003800200 */
.L_x_7:
[----:B-----5:R-:W-:Y:S01]  /*0500*/  ISETP.NE.AND P0, PT, R6, 0x3, PT ;  /* 0x000000030600780c */ /* 0x020fe20003f05270 */
[----:B------:R-:W-:-:S12]  /*0510*/  BSSY.RECONVERGENT B0, `(.L_x_10) ;  /* 0x000000a000007945 */ /* 0x000fd80003800200 */
[----:B------:R-:W-:Y:S05]  /*0520*/  @!P0 BRA `(.L_x_11) ;  /* 0x00000000001c8947 */ /* 0x000fea0003800000 */
[----:B------:R-:W-:-:S13]  /*0530*/  ISETP.GT.AND P0, PT, R0, 0x2, PT ;  /* 0x000000020000780c */ /* 0x000fda0003f04270 */
[----:B------:R-:W-:Y:S05]  /*0540*/  @P0 BRA `(.L_x_12) ;  /* 0x0000000000180947 */ /* 0x000fea0003800000 */
[C---:B------:R-:W-:Y:S02]  /*0550*/  IMAD R6, R10.reuse, 0x4, R7 ;  /* 0x000000040a067824 */ /* 0x040fe400078e0207 */
[----:B0-2---:R-:W-:Y:S02]  /*0560*/  IMAD.MOV.U32 R3, RZ, RZ, 0x3 ;  /* 0x00000003ff037424 */ /* 0x005fe400078e00ff */
[----:B------:R-:W-:-:S03]  /*0570*/  VIADD R10, R10, 0x1 ;  /* 0x000000010a0a7836 */ /* 0x000fc60000000000 */
[----:B------:R3:W-:Y:S01]  /*0580*/  STL [R6], R3 ;  /* 0x0000000306007387 */ /* 0x0007e20000100800 */
[----:B------:R-:W-:Y:S05]  /*0590*/  BRA `(.L_x_12) ;  /* 0x0000000000047947 */ /* 0x000fea0003800000 */
.L_x_11:
[----:B------:R-:W-:-:S07]  /*05a0*/  VIADD R9, R9, 0x1 ;  /* 0x0000000109097836 */ /* 0x000fce0000000000 */
.L_x_12:
[----:B------:R-:W-:Y:S05]  /*05b0*/  BSYNC.RECONVERGENT B0 ;  /* 0x0000000000007941 */ /* 0x000fea0003800200 */
.L_x_10:
[----:B------:R-:W-:Y:S01]  /*05c0*/  ISETP.GT.U32.AND P0, PT, R9, 0x3, PT ;  /* 0x000000030900780c */ /* 0x000fe20003f04070 */
[----:B------:R-:W-:-:S12]  /*05d0*/  BSSY.RECONVERGENT B0, `(.L_x_13) ;  /* 0x000000e000007945 */ /* 0x000fd80003800200 */
[----:B------:R-:W-:Y:S05]  /*05e0*/  @P0 BRA `(.L_x_14) ;  /* 0x0000000000100947 */ /* 0x000fea0003800000 */
[----:B0-23--:R-:W-:-:S06]  /*05f0*/  IMAD R3, R9, 0x4, R2 ;  /* 0x0000000409037824 */ /* 0x00dfcc00078e0202 */
[----:B------:R-:W2:Y:S02]  /*0600*/  LDL R3, [R3] ;  /* 0x0000000003037983 */ /* 0x000ea40000100800 */
[----:B--2---:R-:W-:-:S13]  /*0610*/  ISETP.NE.AND P0, PT, R3, 0x4, PT ;  /* 0x000000040300780c */ /* 0x004fda0003f05270 */
[----:B------:R-:W-:Y:S05]  /*0620*/  @!P0 BRA `(.L_x_15) ;  /* 0x00000000001c8947 */ /* 0x000fea0003800000 */
.L_x_14:
[----:B------:R-:W-:-:S13]  /*0630*/  ISETP.GT.AND P0, PT, R0, 0x3, PT ;  /* 0x000000030000780c */ /* 0x000fda0003f04270 */
[----:B------:R-:W-:Y:S05]  /*0640*/  @P0 BRA `(.L_x_16) ;  /* 0x0000000000180947 */ /* 0x000fea0003800000 */
[C---:B---3--:R-:W-:Y:S02]  /*0650*/  IMAD R6, R10.reuse, 0x4, R7 ;  /* 0x000000040a067824 */ /* 0x048fe400078e0207 */
[----:B0-2---:R-:W-:Y:S02]  /*0660*/  IMAD.MOV.U32 R3, RZ, RZ, 0x4 ;  /* 0x00000004ff037424 */ /* 0x005fe400078e00ff */
[----:B------:R-:W-:-:S03]  /*0670*/  VIADD R10, R10, 0x1 ;  /* 0x000000010a0a7836 */ /* 0x000fc60000000000 */
[----:B------:R4:W-:Y:S01]  /*0680*/  STL [R6], R3 ;  /* 0x0000000306007387 */ /* 0x0009e20000100800 */
[----:B------:R-:W-:Y:S05]  /*0690*/  BRA `(.L_x_16) ;  /* 0x0000000000047947 */ /* 0x000fea0003800000 */
.L_x_15:
[----:B------:R-:W-:-:S07]  /*06a0*/  VIADD R9, R9, 0x1 ;  /* 0x0000000109097836 */ /* 0x000fce0000000000 */
.L_x_16:
[----:B------:R-:W-:Y:S05]  /*06b0*/  BSYNC.RECONVERGENT B0 ;  /* 0x0000000000007941 */ /* 0x000fea0003800200 */
.L_x_13:
[----:B------:R-:W-:Y:S01]  /*06c0*/  ISETP.GT.U32.AND P0, PT, R9, 0x3, PT ;  /* 0x000000030900780c */ /* 0x000fe20003f04070 */
[----:B------:R-:W-:Y:S04]  /*06d0*/  BSSY.RECONVERGENT B0, `(.L_x_17) ;  /* 0x0000012000007945 */ /* 0x000fe80003800200 */
[----:B------:R-:W-:Y:S08]  /*06e0*/  BSSY.RELIABLE B6, `(.L_x_18) ;  /* 0x000000a000067945 */ /* 0x000ff00003800100 */
[----:B------:R-:W-:Y:S05]  /*06f0*/  @P0 BRA `(.L_x_19) ;  /* 0x0000000000140947 */ /* 0x000fea0003800000 */
[----:B0-234-:R-:W-:-:S06]  /*0700*/  IMAD R3, R9, 0x4, R2 ;  /* 0x0000000409037824 */ /* 0x01dfcc00078e0202 */
[----:B------:R-:W2:Y:S02]  /*0710*/  LDL R3, [R3] ;  /* 0x0000000003037983 */ /* 0x000ea40000100800 */
[----:B--2---:R-:W-:-:S13]  /*0720*/  ISETP.NE.AND P0, PT, R3, 0x5, PT ;  /* 0x000000050300780c */ /* 0x004fda0003f05270 */
[----:B------:R-:W-:Y:S05]  /*0730*/  @!P0 BREAK.RELIABLE B6 ;  /* 0x0000000000068942 */ /* 0x000fea0003800100 */
[----:B------:R-:W-:Y:S05]  /*0740*/  @!P0 BRA `(.L_x_20) ;  /* 0x0000000000248947 */ /* 0x000fea0003800000 */
.L_x_19:
[----:B------:R-:W-:-:S13]  /*0750*/  ISETP.GT.AND P0, PT, R0, 0x4, PT ;  /* 0x000000040000780c */ /* 0x000fda0003f04270 */
[----:B------:R-:W-:Y:S05]  /*0760*/  @P0 BREAK.RELIABLE B6 ;  /* 0x0000000000060942 */ /* 0x000fea0003800100 */
[----:B------:R-:W-:Y:S05]  /*0770*/  @P0 BRA `(.L_x_21) ;  /* 0x00000000001c0947 */ /* 0x000fea0003800000 */
[----:B------:R-:W-:Y:S05]  /*0780*/  BSYNC.RELIABLE B6 ;  /* 0x0000000000067941 */ /* 0x000fea0003800100 */
.L_x_18:
[C---:B---34-:R-:W-:Y:S02]  /*0790*/  IMAD R6, R10.reuse, 0x4, R7 ;  /* 0x000000040a067824 */ /* 0x058fe400078e0207 */
[----:B0-2---:R-:W-:Y:S02]  /*07a0*/  IMAD.MOV.U32 R3, RZ, RZ, 0x5 ;  /* 0x00000005ff037424 */ /* 0x005fe400078e00ff */
[----:B------:R-:W-:-:S03]  /*07b0*/  VIADD R10, R10, 0x1 ;  /* 0x000000010a0a7836 */ /* 0x000fc60000000000 */
[----:B------:R0:W-:Y:S01]  /*07c0*/  STL [R6], R3 ;  /* 0x0000000306007387 */ /* 0x0001e20000100800 */
[----:B------:R-:W-:Y:S05]  /*07d0*/  BRA `(.L_x_21) ;  /* 0x0000000000047947 */ /* 0x000fea0003800000 */
.L_x_20:
[----:B------:R-:W-:-:S07]  /*07e0*/  VIADD R9, R9, 0x1 ;  /* 0x0000000109097836 */ /* 0x000fce0000000000 */
.L_x_21:
[----:B------:R-:W-:Y:S05]  /*07f0*/  BSYNC.RECONVERGENT B0 ;  /* 0x0000000000007941 */ /* 0x000fea0003800200 */
.L_x_17:
[----:B------:R-:W-:Y:S05]  /*0800*/  WARPSYNC.ALL ;  /* 0x0000000000007948 */ /* 0x000fea0003800000 */
        /* <DEDUP_REMOVED lines=9> */
.L_x_24:
[----:B------:R-:W-:-:S13]  /*08a0*/  ISETP.GT.AND P0, PT, R0, 0x5, PT ;  /* 0x000000050000780c */ /* 0x000fda0003f04270 */
[----:B------:R-:W-:Y:S05]  /*08b0*/  @P0 BREAK.RELIABLE B7 ;  /* 0x0000000000070942 */ /* 0x000fea0003800100 */
[----:B------:R-:W-:Y:S05]  /*08c0*/  @P0 BRA `(.L_x_26) ;  /* 0x00000000001c0947 */ /* 0x000fea0003800000 */
[----:B------:R-:W-:Y:S05]  /*08d0*/  BSYNC.RELIABLE B7 ;  /* 0x0000000000077941 */ /* 0x000fea0003800100 */
.L_x_23:
[C---:B0--34-:R-:W-:Y:S02]  /*08e0*/  IMAD R6, R10.reuse, 0x4, R7 ;  /* 0x000000040a067824 */ /* 0x059fe400078e0207 */
[----:B--2---:R-:W-:Y:S02]  /*08f0*/  IMAD.MOV.U32 R3, RZ, RZ, 0x6 ;  /* 0x00000006ff037424 */ /* 0x004fe400078e00ff */
[----:B------:R-:W-:-:S03]  /*0900*/  VIADD R10, R10, 0x1 ;  /* 0x000000010a0a7836 */ /* 0x000fc60000000000 */
[----:B------:R0:W-:Y:S01]  /*0910*/  STL [R6], R3 ;  /* 0x0000000306007387 */ /* 0x0001e20000100800 */
[----:B------:R-:W-:Y:S05]  /*0920*/  BRA `(.L_x_26) ;  /* 0x0000000000047947 */ /* 0x000fea0003800000 */
.L_x_25:
[----:B------:R-:W-:-:S07]  /*0930*/  VIADD R9, R9, 0x1 ;  /* 0x0000000109097836 */ /* 0x000fce0000000000 */
.L_x_26:
[----:B------:R-:W-:Y:S05]  /*0940*/  BSYNC.RECONVERGENT B0 ;  /* 0x0000000000007941 */ /* 0x000fea0003800200 */
.L_x_22:
        /* <DEDUP_REMOVED lines=10> */
.L_x_29:
[----:B------:R-:W-:-:S13]  /*09f0*/  ISETP.GT.AND P0, PT, R0, 0x6, PT ;  /* 0x000000060000780c */ /* 0x000fda0003f04270 */
[----:B------:R-:W-:Y:S05]  /*0a00*/  @P0 BREAK.RELIABLE B8 ;  /* 0x0000000000080942 */ /* 0x000fea0003800100 */
[----:B------:R-:W-:Y:S05]  /*0a10*/  @P0 BRA `(.L_x_31) ;  /* 0x00000000001c0947 */ /* 0x000fea0003800000 */
[----:B------:R-:W-:Y:S05]  /*0a20*/  BSYNC.RELIABLE B8 ;  /* 0x0000000000087941 */ /* 0x000fea0003800100 */
.L_x_28:
[C---:B0--34-:R-:W-:Y:S02]  /*0a30*/  IMAD R6, R10.reuse, 0x4, R7 ;  /* 0x000000040a067824 */ /* 0x059fe400078e0207 */
[----:B--2---:R-:W-:Y:S02]  /*0a40*/  IMAD.MOV.U32 R3, RZ, RZ, 0x7 ;  /* 0x00000007ff037424 */ /* 0x004fe400078e00ff */
[----:B------:R-:W-:-:S03]  /*0a50*/  VIADD R10, R10, 0x1 ;  /* 0x000000010a0a7836 */ /* 0x000fc60000000000 */
[----:B------:R0:W-:Y:S01]  /*0a60*/  STL [R6], R3 ;  /* 0x0000000306007387 */ /* 0x0001e20000100800 */
[----:B------:R-:W-:Y:S05]  /*0a70*/  BRA `(.L_x_31) ;  /* 0x0000000000047947 */ /* 0x000fea0003800000 */
.L_x_30:
[----:B------:R-:W-:-:S07]  /*0a80*/  VIADD R9, R9, 0x1 ;  /* 0x0000000109097836 */ /* 0x000fce0000000000 */
.L_x_31:
[----:B------:R-:W-:Y:S05]  /*0a90*/  BSYNC.RECONVERGENT B0 ;  /* 0x0000000000007941 */ /* 0x000fea0003800200 */
.L_x_27:
        /* <DEDUP_REMOVED lines=10> */
.L_x_34:
[----:B------:R-:W-:-:S13]  /*0b40*/  ISETP.GT.AND P0, PT, R0, 0x7, PT ;  /* 0x000000070000780c */ /* 0x000fda0003f04270 */
[----:B------:R-:W-:Y:S05]  /*0b50*/  @P0 BREAK.RELIABLE B9 ;  /* 0x0000000000090942 */ /* 0x000fea0003800100 */
[----:B------:R-:W-:Y:S05]  /*0b60*/  @P0 BRA `(.L_x_36) ;  /* 0x00000000001c0947 */ /* 0x000fea0003800000 */
[----:B------:R-:W-:Y:S05]  /*0b70*/  BSYNC.RELIABLE B9 ;  /* 0x0000000000097941 */ /* 0x000fea0003800100 */
.L_x_33:
[C---:B0--34-:R-:W-:Y:S02]  /*0b80*/  IMAD R6, R10.reuse, 0x4, R7 ;  /* 0x000000040a067824 */ /* 0x059fe400078e0207 */
[----:B--2---:R-:W-:Y:S02]  /*0b90*/  IMAD.MOV.U32 R3, RZ, RZ, 0x8 ;  /* 0x00000008ff037424 */ /* 0x004fe400078e00ff */
[----:B------:R-:W-:-:S03]  /*0ba0*/  VIADD R10, R10, 0x1 ;  /* 0x000000010a0a7836 */ /* 0x000fc60000000000 */
[----:B------:R0:W-:Y:S01]  /*0bb0*/  STL [R6], R3 ;  /* 0x0000000306007387 */ /* 0x0001e20000100800 */
[----:B------:R-:W-:Y:S05]  /*0bc0*/  BRA `(.L_x_36) ;  /* 0x0000000000047947 */ /* 0x000fea0003800000 */
.L_x_35:
[----:B------:R-:W-:-:S07]  /*0bd0*/  VIADD R9, R9, 0x1 ;  /* 0x0000000109097836 */ /* 0x000fce0000000000 */
.L_x_36:
[----:B------:R-:W-:Y:S05]  /*0be0*/  BSYNC.RECONVERGENT B0 ;  /* 0x0000000000007941 */ /* 0x000fea0003800200 */
.L_x_32:
        /* <DEDUP_REMOVED lines=10> */
.L_x_39:
[----:B------:R-:W-:-:S13]  /*0c90*/  ISETP.GT.AND P0, PT, R0, 0x8, PT ;  /* 0x000000080000780c */ /* 0x000fda0003f04270 */
[----:B------:R-:W-:Y:S05]  /*0ca0*/  @P0 BREAK.RELIABLE B10 ;  /* 0x00000000000a0942 */ /* 0x000fea0003800100 */
[----:B------:R-:W-:Y:S05]  /*0cb0*/  @P0 BRA `(.L_x_41) ;  /* 0x00000000001c0947 */ /* 0x000fea0003800000 */
[----:B------:R-:W-:Y:S05]  /*0cc0*/  BSYNC.RELIABLE B10 ;  /* 0x00000000000a7941 */ /* 0x000fea0003800100 */
.L_x_38:
[C---:B0--34-:R-:W-:Y:S02]  /*0cd0*/  IMAD R6, R10.reuse, 0x4, R7 ;  /* 0x000000040a067824 */ /* 0x059fe400078e0207 */
[----:B--2---:R-:W-:Y:S02]  /*0ce0*/  IMAD.MOV.U32 R3, RZ, RZ, 0x9 ;  /* 0x00000009ff037424 */ /* 0x004fe400078e00ff */
[----:B------:R-:W-:-:S03]  /*0cf0*/  VIADD R10, R10, 0x1 ;  /* 0x000000010a0a7836 */ /* 0x000fc60000000000 */
[----:B------:R0:W-:Y:S01]  /*0d00*/  STL [R6], R3 ;  /* 0x0000000306007387 */ /* 0x0001e20000100800 */
[----:B------:R-:W-:Y:S05]  /*0d10*/  BRA `(.L_x_41) ;  /* 0x0000000000047947 */ /* 0x000fea0003800000 */
.L_x_40:
[----:B------:R-:W-:-:S07]  /*0d20*/  VIADD R9, R9, 0x1 ;  /* 0x0000000109097836 */ /* 0x000fce0000000000 */
.L_x_41:
[----:B------:R-:W-:Y:S05]  /*0d30*/  BSYNC.RECONVERGENT B0 ;  /* 0x0000000000007941 */ /* 0x000fea0003800200 */
.L_x_37:
[----:B------:R-:W-:Y:S05]  /*0d40*/  WARPSYNC.ALL ;  /* 0x0000000000007948 */ /* 0x000fea0003800000 */
[----:B------:R-:W-:Y:S01]  /*0d50*/  ISETP.GT.U32.AND P0, PT, R9, 0x3, PT ;  /* 0x000000030900780c */ /* 0x000fe20003f04070 */
[----:B------:R-:W-:Y:S04]  /*0d60*/  BSSY.RECONVERGENT B0, `(.L_x_42) ;  /* 0x0000012000007945 */ /* 0x000fe80003800200 */
[----:B------:R-:W-:Y:S08]  /*0d70*/  BSSY.RELIABLE B11, `(.L_x_43) ;  /* 0x000000c0000b7945 */ /* 0x000ff00003800100 */
[----:B------:R-:W-:Y:S05]  /*0d80*/  @P0 BRA `(.L_x_44) ;  /* 0x00000000001c0947 */ /* 0x000fea0003800000 */
[----:B------:R-:W-:-:S06]  /*0d90*/  IMAD R9, R9, 0x4, R2 ;  /* 0x0000000409097824 */ /* 0x000fcc00078e0202 */
[----:B------:R-:W5:Y:S01]  /*0da0*/  LDL R9, [R9] ;  /* 0x0000000009097983 */ /* 0x000f620000100800 */
[----:B------:R-:W-:Y:S02]  /*0db0*/  ISETP.GE.AND P0, PT, R0, 0xa, PT ;  /* 0x0000000a0000780c */ /* 0x000fe40003f06270 */
[----:B-----5:R-:W-:-:S13]  /*0dc0*/  ISETP.NE.AND P1, PT, R9, 0xa, PT ;  /* 0x0000000a0900780c */ /* 0x020fda0003f25270 */
[----:B------:R-:W-:Y:S05]  /*0dd0*/  @!P0 BRA P1, `(.L_x_45) ;  /* 0x0000000000148947 */ /* 0x000fea0000800000 */
[----:B------:R-:W-:Y:S05]  /*0de0*/  BREAK.RELIABLE B11 ;  /* 0x00000000000b7942 */ /* 0x000fea0003800100 */
[----:B------:R-:W-:Y:S05]  /*0df0*/  BRA `(.L_x_46) ;  /* 0x0000000000207947 */ /* 0x000fea0003800000 */
.L_x_44:
[----:B------:R-:W-:-:S13]  /*0e00*/  ISETP.GT.AND P0, PT, R0, 0x9, PT ;  /* 0x000000090000780c */ /* 0x000fda0003f04270 */
[----:B------:R-:W-:Y:S05]  /*0e10*/  @P0 BREAK.RELIABLE B11 ;  /* 0x00000000000b0942 */ /* 0x000fea0003800100 */
[----:B------:R-:W-:Y:S05]  /*0e20*/  @P0 BRA `(.L_x_46) ;  /* 0x0000000000140947 */ /* 0x000fea0003800000 */
.L_x_45:
[----:B------:R-:W-:Y:S05]  /*0e30*/  BSYNC.RELIABLE B11 ;  /* 0x00000000000b7941 */ /* 0x000fea0003800100 */
.L_x_43:
[C---:B------:R-:W-:Y:S02]  /*0e40*/  IMAD R7, R10.reuse, 0x4, R7 ;  /* 0x000000040a077824 */ /* 0x040fe400078e0207 */
[----:B------:R-:W-:Y:S02]  /*0e50*/  IMAD.MOV.U32 R0, RZ, RZ, 0xa ;  /* 0x0000000aff007424 */ /* 0x000fe400078e00ff */
[----:B------:R-:W-:-:S03]  /*0e60*/  VIADD R10, R10, 0x1 ;  /* 0x000000010a0a7836 */ /* 0x000fc60000000000 */
[----:B------:R0:W-:Y:S04]  /*0e70*/  STL [R7], R0 ;  /* 0x0000000007007387 */ /* 0x0001e80000100800 */
.L_x_46:
[----:B------:R-:W-:Y:S05]  /*0e80*/  BSYNC.RECONVERGENT B0 ;  /* 0x0000000000007941 */ /* 0x000fea0003800200 */
.L_x_42:
[----:B------:R-:W-:Y:S05]  /*0e90*/  WARPSYNC.ALL ;  /* 0x0000000000007948 */ /* 0x000fea0003800000 */
[----:B------:R1:W-:Y:S01]  /*0ea0*/  STL.128 [R1], RZ ;  /* 0x000000ff01007387 */ /* 0x0003e20000100c00 */
[----:B0-----:R-:W-:Y:S01]  /*0eb0*/  VIADD R0, R1, 0x14 ;  /* 0x0000001401007836 */ /* 0x001fe20000000000 */
[----:B------:R-:W-:Y:S01]  /*0ec0*/  UMOV UR5, 0x4 ;  /* 0x0000000400057882 */ /* 0x000fe20000000000 */
[----:B------:R-:W-:Y:S01]  /*0ed0*/  UMOV UR4, URZ ;  /* 0x000000ff00047c82 */ /* 0x000fe20008000000 */
[----:B------:R1:W-:Y:S04]  /*0ee0*/  STL [R1+0x10], RZ ;  /* 0x000010ff01007387 */ /* 0x0003e80000100800 */
.L_x_47:
[----:B------:R-:W-:Y:S01]  /*0ef0*/  UIADD3 UR5, UP0, UPT, UR5, 0xaa, URZ ;  /* 0x000000aa05057890 */ /* 0x000fe2000ff1e0ff */
[----:B------:R-:W-:Y:S03]  /*0f00*/  STL [R0], RZ ;  /* 0x000000ff00007387 */ /* 0x000fe60000100800 */
[----:B------:R-:W-:Y:S01]  /*0f10*/  UIADD3.X UR4, UPT, UPT, URZ, UR4, URZ, UP0, !UPT ;  /* 0x00000004ff047290 */ /* 0x000fe200087fe4ff */
[----:B------:R-:W-:Y:S01]  /*0f20*/  STL [R0+0x4], RZ ;  /* 0x000004ff00007387 */ /* 0x000fe20000100800 */
[----:B------:R-:W-:-:S03]  /*0f30*/  UISETP.GE.U32.AND UP0, UPT, UR5, 0x1c92, UPT ;  /* 0x00001c920500788c */ /* 0x000fc6000bf06070 */
[----:B------:R-:W-:Y:S01]  /*0f40*/  STL [R0+0x8], RZ ;  /* 0x000008ff00007387 */ /* 0x000fe20000100800 */
[----:B------:R-:W-:-:S03]  /*0f50*/  UISETP.GE.U32.AND.EX UP0, UPT, UR4, URZ, UPT, UP0 ;  /* 0x000000ff0400728c */ /* 0x000fc6000bf06100 */
[----:B------:R-:W-:Y:S04]  /*0f60*/  STL [R0+0xc], RZ ;  /* 0x00000cff00007387 */ /* 0x000fe80000100800 */
        /* <DEDUP_REMOVED lines=165> */
[----:B------:R0:W-:Y:S02]  /*19c0*/  STL [R0+0x2a4], RZ ;  /* 0x0002a4ff00007387 */ /* 0x0001e40000100800 */
[----:B0-----:R-:W-:Y:S01]  /*19d0*/  VIADD R0, R0, 0x2a8 ;  /* 0x000002a800007836 */ /* 0x001fe20000000000 */
[----:B------:R-:W-:Y:S06]  /*19e0*/  BRA.U !UP0, `(.L_x_47) ;  /* 0xfffffff508407547 */ /* 0x000fec000b83ffff */
[----:B------:R0:W-:Y:S01]  /*19f0*/  STL.128 [R1+0x7270], RZ ;  /* 0x007270ff01007387 */ /* 0x0001e20000100c00 */
[----:B--2---:R-:W-:Y:S02]  /*1a00*/  IADD3 R8, P0, PT, R12, 0x7270, RZ ;  /* 0x000072700c087810 */ /* 0x004fe40007f1e0ff */
[----:B---34-:R-:W-:Y:S01]  /*1a10*/  CS2R R6, SRZ ;  /* 0x0000000000067805 */ /* 0x018fe2000001ff00 */
[----:B------:R-:W-:Y:S01]  /*1a20*/  IMAD.MOV.U32 R11, RZ, RZ, RZ ;  /* 0x000000ffff0b7224 */ /* 0x000fe200078e00ff */
[----:B------:R-:W-:Y:S01]  /*1a30*/  MOV R20, 0x1a70 ;  /* 0x00001a7000147802 */ /* 0x000fe20000000f00 */
[----:B------:R-:W-:Y:S02]  /*1a40*/  IMAD.MOV.U32 R21, RZ, RZ, 0x0 ;  /* 0x00000000ff157424 */ /* 0x000fe400078e00ff */
[----:B0-----:R-:W-:-:S07]  /*1a50*/  IMAD.X R9, RZ, RZ, R13, P0 ;  /* 0x000000ffff097224 */ /* 0x001fce00000e060d */
[----:B-1----:R-:W-:Y:S05]  /*1a60*/  CALL.REL.NOINC `($_Z26get_ideal_pte_combinationsPiS_S_$_Z16get_combinationsPiiS_iiiS_i) ;  /* 0x0000001400ec7944 */ /* 0x002fea0003c00000 */
[--C-:B------:R-:W-:Y:S01]  /*1a70*/  IMAD.MOV.U32 R17, RZ, RZ, R4.reuse ;  /* 0x000000ffff117224 */ /* 0x100fe200078e0004 */
[----:B------:R-:W-:Y:S01]  /*1a80*/  MOV R0, 0x0 ;  /* 0x0000000000007802 */ /* 0x000fe20000000f00 */
[----:B------:R-:W0:Y:S01]  /*1a90*/  LDCU.64 UR4, c[0x4][0x8] ;  /* 0x01000100ff0477ac */ /* 0x000e220008000a00 */
[----:B------:R-:W-:Y:S02]  /*1aa0*/  IMAD.MOV.U32 R24, RZ, RZ, R4 ;  /* 0x000000ffff187224 */ /* 0x000fe400078e0004 */
[----:B------:R1:W-:Y:S01]  /*1ab0*/  STL.64 [R1+0x72a0], R16 ;  /* 0x0072a01001007387 */ /* 0x0003e20000100a00 */
[----:B------:R1:W2:Y:S01]  /*1ac0*/  LDC.64 R8, c[0x4][R0] ;  /* 0x0100000000087b82 */ /* 0x0002a20000000a00 */
[----:B------:R-:W-:Y:S02]  /*1ad0*/  IMAD.MOV.U32 R6, RZ, RZ, R23 ;  /* 0x000000ffff067224 */ /* 0x000fe400078e0017 */
[----:B------:R-:W-:Y:S02]  /*1ae0*/  IMAD.MOV.U32 R7, RZ, RZ, R22 ;  /* 0x000000ffff077224 */ /* 0x000fe400078e0016 */
[----:B0-----:R-:W-:-:S02]  /*1af0*/  IMAD.U32 R4, RZ, RZ, UR4 ;  /* 0x00000004ff047e24 */ /* 0x001fc4000f8e00ff */
[----:B-1----:R-:W-:-:S07]  /*1b00*/  IMAD.U32 R5, RZ, RZ, UR5 ;  /* 0x00000005ff057e24 */ /* 0x002fce000f8e00ff */
[----:B------:R-:W-:-:S07]  /*1b10*/  LEPC R20, `(.L_x_48) ;  /* 0x000000001014794e */ /* 0x000fce0000000000 */
[----:B--2---:R-:W-:Y:S05]  /*1b20*/  CALL.ABS.NOINC R8 ;  /* 0x0000000008007343 */ /* 0x004fea0003c00000 */
.L_x_48:
[----:B------:R-:W-:-:S13]  /*1b30*/  ISETP.GE.AND P0, PT, R24, 0x1, PT ;  /* 0x000000011800780c */ /* 0x000fda0003f06270 */
[----:B------:R-:W-:Y:S05]  /*1b40*/  @!P0 EXIT ;  /* 0x000000000000894d */ /* 0x000fea0003800000 */
[----:B------:R-:W-:Y:S02]  /*1b50*/  VIADD R26, R1, 0x7290 ;  /* 0x00007290011a7836 */ /* 0x000fe40000000000 */
[----:B------:R-:W-:Y:S02]  /*1b60*/  IMAD.MOV.U32 R36, RZ, RZ, RZ ;  /* 0x000000ffff247224 */ /* 0x000fe400078e00ff */
[----:B------:R-:W-:-:S07]  /*1b70*/  IMAD.MOV.U32 R27, RZ, RZ, RZ ;  /* 0x000000ffff1b7224 */ /* 0x000fce00078e00ff */
.L_x_69:
[----:B------:R-:W-:-:S06]  /*1b80*/  IMAD R17, R36, 0x4, R1 ;  /* 0x0000000424117824 */ /* 0x000fcc00078e0201 */
[----:B------:R-:W2:Y:S01]  /*1b90*/  LDL R17, [R17] ;  /* 0x0000000011117983 */ /* 0x000ea20000100800 */
[----:B------:R-:W-:Y:S04]  /*1ba0*/  BSSY.RECONVERGENT B0, `(.L_x_49) ;  /* 0x0000163000007945 */ /* 0x000fe80003800200 */
[----:B01----:R-:W0:Y:S05]  /*1bb0*/  BMOV.32.CLEAR R37, B0 ;  /* 0x0000000000257355 */ /* 0x003e2a0000100000 */
[----:B--2---:R-:W-:-:S04]  /*1bc0*/  LOP3.LUT P0, R0, R16, RZ, R17, 0xfa, !PT ;  /* 0x000000ff10007212 */ /* 0x004fc8000780fa11 */
[----:B------:R-:W-:-:S13]  /*1bd0*/  ISETP.LT.OR P0, PT, R0, RZ, !P0 ;  /* 0x000000ff0000720c */ /* 0x000fda0004701670 */
[----:B0-----:R-:W-:Y:S05]  /*1be0*/  @P0 BRA `(.L_x_50) ;  /* 0x0000001400740947 */ /* 0x001fea0003800000 */
[----:B------:R0:W-:Y:S01]  /*1bf0*/  STL.128 [R1+0x7280], RZ ;  /* 0x007280ff01007387 */ /* 0x0001e20000100c00 */
[----:B------:R-:W-:Y:S01]  /*1c00*/  ISETP.GE.AND P0, PT, R16, 0x1, PT ;  /* 0x000000011000780c */ /* 0x000fe20003f06270 */
[----:B------:R-:W-:Y:S01]  /*1c10*/  BSSY.RECONVERGENT B0, `(.L_x_51) ;  /* 0x0000010000007945 */ /* 0x000fe20003800200 */
[----:B------:R-:W-:Y:S01]  /*1c20*/  ISETP.NE.AND P1, PT, R17, RZ, PT ;  /* 0x000000ff1100720c */ /* 0x000fe20003f25270 */
[----:B------:R0:W-:Y:S01]  /*1c30*/  STL.128 [R1+0x7290], RZ ;  /* 0x007290ff01007387 */ /* 0x0001e20000100c00 */
[----:B------:R-:W-:-:S09]  /*1c40*/  CS2R R30, SRZ ;  /* 0x00000000001e7805 */ /* 0x000fd2000001ff00 */
[----:B0-----:R-:W-:Y:S05]  /*1c50*/  @!P0 BRA `(.L_x_52) ;  /* 0x00000000002c8947 */ /* 0x001fea0003800000 */
[----:B------:R-:W-:Y:S02]  /*1c60*/  IMAD.MOV.U32 R3, RZ, RZ, RZ ;  /* 0x000000ffff037224 */ /* 0x000fe400078e00ff */
[----:B------:R-:W-:-:S07]  /*1c70*/  IMAD.MOV.U32 R0, RZ, RZ, R16 ;  /* 0x000000ffff007224 */ /* 0x000fce00078e0010 */
.L_x_53:
[C---:B0-----:R-:W-:Y:S01]  /*1c80*/  IMAD.HI.U32 R4, R0.reuse, -0x45d1745d, RZ ;  /* 0xba2e8ba300047827 */ /* 0x041fe200078e00ff */
[----:B------:R-:W-:-:S04]  /*1c90*/  ISETP.GE.U32.AND P0, PT, R0, 0xb, PT ;  /* 0x0000000b0000780c */ /* 0x000fc80003f06070 */
[----:B------:R-:W-:Y:S01]  /*1ca0*/  SHF.R.U32.HI R5, RZ, 0x3, R4 ;  /* 0x00000003ff057819 */ /* 0x000fe20000011604 */
[C---:B------:R-:W-:Y:S02]  /*1cb0*/  IMAD R4, R3.reuse, 0x4, R2 ;  /* 0x0000000403047824 */ /* 0x040fe400078e0202 */
[----:B------:R-:W-:Y:S02]  /*1cc0*/  VIADD R3, R3, 0x1 ;  /* 0x0000000103037836 */ /* 0x000fe40000000000 */
[----:B------:R-:W-:Y:S02]  /*1cd0*/  IMAD R7, R5, -0xb, R0 ;  /* 0xfffffff505077824 */ /* 0x000fe400078e0200 */
[----:B------:R-:W-:-:S03]  /*1ce0*/  IMAD.MOV.U32 R0, RZ, RZ, R5 ;  /* 0x000000ffff007224 */ /* 0x000fc600078e0005 */
[----:B------:R0:W-:Y:S01]  /*1cf0*/  STL [R4], R7 ;  /* 0x0000000704007387 */ /* 0x0001e20000100800 */
[----:B------:R-:W-:Y:S05]  /*1d00*/  @P0 BRA `(.L_x_53) ;  /* 0xfffffffc00dc0947 */ /* 0x000fea000383ffff */
.L_x_52:
[----:B------:R-:W-:Y:S05]  /*1d10*/  BSYNC.RECONVERGENT B0 ;  /* 0x0000000000007941 */ /* 0x000fea0003800200 */
.L_x_51:
[----:B------:R-:W-:Y:S01]  /*1d20*/  BSSY.RECONVERGENT B0, `(.L_x_54) ;  /* 0x0000011000007945 */ /* 0x000fe20003800200 */
[----:B------:R-:W-:-:S03]  /*1d30*/  CS2R R28, SRZ ;  /* 0x00000000001c7805 */ /* 0x000fc6000001ff00 */
[----:B------:R-:W-:Y:S05]  /*1d40*/  @!P1 BRA `(.L_x_55) ;  /* 0x0000000000389947 */ /* 0x000fea0003800000 */
[----:B------:R-:W-:Y:S01]  /*1d50*/  BSSY.RECONVERGENT B1, `(.L_x_56) ;  /* 0x000000c000017945 */ /* 0x000fe20003800200 */
[----:B------:R-:W-:Y:S02]  /*1d60*/  IMAD.MOV.U32 R3, RZ, RZ, RZ ;  /* 0x000000ffff037224 */ /* 0x000fe400078e00ff */
[----:B------:R-:W-:-:S07]  /*1d70*/  IMAD.MOV.U32 R0, RZ, RZ, R17 ;  /* 0x000000ffff007224 */ /* 0x000fce00078e0011 */
.L_x_57:
[C---:B01----:R-:W-:Y:S01]  /*1d80*/  IMAD.HI.U32 R4, R0.reuse, -0x45d1745d, RZ ;  /* 0xba2e8ba300047827 */ /* 0x043fe200078e00ff */
        /* <DEDUP_REMOVED lines=9> */
.L_x_56:
[----:B------:R2:W5:Y:S02]  /*1e20*/  LDL.128 R28, [R1+0x7290] ;  /* 0x00729000011c7983 */ /* 0x0005640000100c00 */
.L_x_55:
[----:B------:R-:W-:Y:S05]  /*1e30*/  BSYNC.RECONVERGENT B0 ;  /* 0x0000000000007941 */ /* 0x000fea0003800200 */
.L_x_54:
[----:B------:R-:W3:Y:S01]  /*1e40*/  LDL.128 R32, [R1+0x7280] ;  /* 0x0072800001207983 */ /* 0x000ee20000100c00 */
[----:B01---5:R0:W1:Y:S01]  /*1e50*/  I2F.F64 R4, R28 ;  /* 0x0000001c00047312 */ /* 0x0230620000201c00 */
[----:B------:R-:W-:Y:S01]  /*1e60*/  BSSY.RELIABLE B0, `(.L_x_58) ;  /* 0x000011b000007945 */ /* 0x000fe20003800100 */
[----:B------:R-:W-:-:S06]  /*1e70*/  IMAD.MOV.U32 R0, RZ, RZ, 0x1 ;  /* 0x00000001ff007424 */ /* 0x000fcc00078e00ff */
[----:B------:R0:W4:Y:S08]  /*1e80*/  I2F.F64 R6, R29 ;  /* 0x0000001d00067312 */ /* 0x0001300000201c00 */
[----:B------:R0:W0:Y:S08]  /*1e90*/  I2F.F64 R8, R30 ;  /* 0x0000001e00087312 */ /* 0x0000300000201c00 */
[----:B------:R0:W0:Y:S08]  /*1ea0*/  I2F.F64 R10, R31 ;  /* 0x0000001f000a7312 */ /* 0x0000300000201c00 */
[----:B---3--:R3:W0:Y:S08]  /*1eb0*/  I2F.F64 R12, R32 ;  /* 0x00000020000c7312 */ /* 0x0086300000201c00 */
[----:B------:R3:W0:Y:S08]  /*1ec0*/  I2F.F64 R14, R33 ;  /* 0x00000021000e7312 */ /* 0x0006300000201c00 */
[----:B------:R3:W0:Y:S08]  /*1ed0*/  I2F.F64 R18, R34 ;  /* 0x0000002200127312 */ /* 0x0006300000201c00 */
[----:B-1--4-:R3:W0:Y:S02]  /*1ee0*/  I2F.F64 R20, R35 ;  /* 0x0000002300147312 */ /* 0x0126240000201c00 */
.L_x_67:
[----:B------:R-:W1:Y:S01]  /*1ef0*/  I2F.F64.U32 R38, R0 ;  /* 0x0000000000267312 */ /* 0x000e620000201800 */
[----:B0-----:R-:W-:Y:S01]  /*1f00*/  DADD R40, -RZ, |R12| ;  /* 0x00000000ff287229 */ /* 0x001fe2000000050c */
[C---:B------:R-:W-:Y:S01]  /*1f10*/  ISETP.NE.AND P5, PT, R35.reuse, 0x1, PT ;  /* 0x000000012300780c */ /* 0x040fe20003fa5270 */
[----:B------:R-:W-:Y:S01]  /*1f20*/  BSSY.RECONVERGENT B1, `(.L_x_59) ;  /* 0x000003b000017945 */ /* 0x000fe20003800200 */
[----:B------:R-:W-:-:S03]  /*1f30*/  ISETP.NE.AND P6, PT, R35, RZ, PT ;  /* 0x000000ff2300720c */ /* 0x000fc60003fc5270 */
[----:B------:R-:W-:Y:S05]  /*1f40*/  BMOV.32.CLEAR RZ, B5 ;  /* 0x0000000005ff7355 */ /* 0x000fea0000100000 */
[----:B------:R-:W-:Y:S01]  /*1f50*/  ISETP.NE.AND P3, PT, R31, 0x1, PT ;  /* 0x000000011f00780c */ /* 0x000fe20003f65270 */
[----:B------:R-:W-:Y:S01]  /*1f60*/  IMAD.MOV.U32 R50, RZ, RZ, R40 ;  /* 0x000000ffff327224 */ /* 0x000fe200078e0028 */
[----:B------:R-:W-:Y:S01]  /*1f70*/  P2R R40, PR, RZ, 0x20 ;  /* 0x00000020ff287803 */ /* 0x000fe20000000000 */
[----:B------:R-:W-:Y:S01]  /*1f80*/  IMAD.MOV.U32 R47, RZ, RZ, R41 ;  /* 0x000000ffff2f7224 */ /* 0x000fe200078e0029 */
[----:B------:R-:W-:Y:S01]  /*1f90*/  ISETP.GE.AND P5, PT, R21, RZ, PT ;  /* 0x000000ff1500720c */ /* 0x000fe20003fa6270 */
[----:B-1----:R-:W-:Y:S01]  /*1fa0*/  IMAD.MOV.U32 R48, RZ, RZ, R38 ;  /* 0x000000ffff307224 */ /* 0x002fe200078e0026 */
[----:B------:R-:W-:-:S02]  /*1fb0*/  P2R R40, PR, RZ, 0x40 ;  /* 0x00000040ff287803 */ /* 0x000fc40000000000 */
[C---:B------:R-:W-:Y:S02]  /*1fc0*/  ISETP.NE.AND P6, PT, R34.reuse, 0x1, PT ;  /* 0x000000012200780c */ /* 0x040fe40003fc5270 */
[----:B------:R-:W-:Y:S02]  /*1fd0*/  SHF.R.U32.HI R3, RZ, 0x14, R39 ;  /* 0x00000014ff037819 */ /* 0x000fe40000011627 */
[----:B------:R-:W-:Y:S02]  /*1fe0*/  P2R R40, PR, RZ, 0x20 ;  /* 0x00000020ff287803 */ /* 0x000fe40000000000 */
[----:B------:R-:W-:Y:S02]  /*1ff0*/  ISETP.NE.AND P5, PT, R34, RZ, PT ;  /* 0x000000ff2200720c */ /* 0x000fe40003fa5270 */
[----:B------:R-:W-:Y:S02]  /*2000*/  P2R R40, PR, RZ, 0x40 ;  /* 0x00000040ff287803 */ /* 0x000fe40000000000 */
[----:B------:R-:W-:-:S02]  /*2010*/  LOP3.LUT R3, R3, 0x7ff, RZ, 0xc0, !PT ;  /* 0x000007ff03037812 */ /* 0x000fc400078ec0ff */
[----:B------:R-:W-:Y:S02]  /*2020*/  ISETP.GE.AND P6, PT, R19, RZ, PT ;  /* 0x000000ff1300720c */ /* 0x000fe40003fc6270 */
[----:B------:R-:W-:Y:S01]  /*2030*/  P2R R40, PR, RZ, 0x20 ;  /* 0x00000020ff287803 */ /* 0x000fe20000000000 */
[----:B------:R-:W-:Y:S01]  /*2040*/  VIADD R3, R3, 0xfffffc0c ;  /* 0xfffffc0c03037836 */ /* 0x000fe20000000000 */
[----:B------:R-:W-:Y:S02]  /*2050*/  ISETP.NE.AND P2, PT, R31, RZ, PT ;  /* 0x000000ff1f00720c */ /* 0x000fe40003f45270 */
[C---:B------:R-:W-:Y:S02]  /*2060*/  ISETP.NE.AND P5, PT, R33.reuse, 0x1, PT ;  /* 0x000000012100780c */ /* 0x040fe40003fa5270 */
[----:B------:R-:W-:Y:S02]  /*2070*/  P2R R40, PR, RZ, 0x40 ;  /* 0x00000040ff287803 */ /* 0x000fe40000000000 */
[----:B------:R-:W-:-:S02]  /*2080*/  ISETP.NE.AND P6, PT, R33, RZ, PT ;  /* 0x000000ff2100720c */ /* 0x000fc40003fc5270 */
[----:B------:R-:W-:Y:S02]  /*2090*/  P2R R67, PR, RZ, 0x8 ;  /* 0x00000008ff437803 */ /* 0x000fe40000000000 */
[----:B------:R-:W-:Y:S02]  /*20a0*/  P2R R66, PR, RZ, 0x4 ;  /* 0x00000004ff427803 */ /* 0x000fe40000000000 */
[----:B------:R-:W-:Y:S02]  /*20b0*/  P2R R40, PR, RZ, 0x20 ;  /* 0x00000020ff287803 */ /* 0x000fe40000000000 */
[----:B------:R-:W-:Y:S02]  /*20c0*/  ISETP.GE.AND P1, PT, R11, RZ, PT ;  /* 0x000000ff0b00720c */ /* 0x000fe40003f26270 */
[C---:B------:R-:W-:Y:S02]  /*20d0*/  ISETP.NE.AND P3, PT, R30.reuse, 0x1, PT ;  /* 0x000000011e00780c */ /* 0x040fe40003f65270 */
[----:B------:R-:W-:-:S02]  /*20e0*/  ISETP.NE.AND P2, PT, R30, RZ, PT ;  /* 0x000000ff1e00720c */ /* 0x000fc40003f45270 */
[----:B------:R-:W-:Y:S02]  /*20f0*/  ISETP.GE.AND P5, PT, R15, RZ, PT ;  /* 0x000000ff0f00720c */ /* 0x000fe40003fa6270 */
[----:B------:R-:W-:Y:S02]  /*2100*/  P2R R40, PR, RZ, 0x40 ;  /* 0x00000040ff287803 */ /* 0x000fe40000000000 */
[----:B------:R-:W-:Y:S02]  /*2110*/  SHF.L.U32 R42, R38, R3, RZ ;  /* 0x00000003262a7219 */ /* 0x000fe400000006ff */
[----:B------:R-:W-:Y:S02]  /*2120*/  ISETP.NE.AND P6, PT, R32, 0x1, PT ;  /* 0x000000012000780c */ /* 0x000fe40003fc5270 */
[----:B------:R-:W-:Y:S02]  /*2130*/  P2R R45, PR, RZ, 0x2 ;  /* 0x00000002ff2d7803 */ /* 0x000fe40000000000 */
[----:B------:R-:W-:-:S02]  /*2140*/  P2R R70, PR, RZ, 0x8 ;  /* 0x00000008ff467803 */ /* 0x000fc40000000000 */
[----:B------:R-:W-:Y:S02]  /*2150*/  P2R R69, PR, RZ, 0x4 ;  /* 0x00000004ff457803 */ /* 0x000fe40000000000 */
[----:B------:R-:W-:Y:S02]  /*2160*/  P2R R40, PR, RZ, 0x20 ;  /* 0x00000020ff287803 */ /* 0x000fe40000000000 */
[----:B------:R-:W-:Y:S02]  /*2170*/  SHF.L.U64.HI R3, R38, R3, R39 ;  /* 0x0000000326037219 */ /* 0x000fe40000010227 */
[----:B------:R-:W-:Y:S02]  /*2180*/  ISETP.NE.U32.AND P0, PT, R42, RZ, PT ;  /* 0x000000ff2a00720c */ /* 0x000fe40003f05070 */
[----:B------:R-:W-:Y:S02]  /*2190*/  ISETP.GE.AND P1, PT, R9, RZ, PT ;  /* 0x000000ff0900720c */ /* 0x000fe40003f26270 */
[----:B------:R-:W-:-:S02]  /*21a0*/  ISETP.NE.AND P2, PT, R29, 0x1, PT ;  /* 0x000000011d00780c */ /* 0x000fc40003f45270 */
[----:B------:R-:W-:Y:S02]  /*21b0*/  ISETP.NE.AND P3, PT, R29, RZ, PT ;  /* 0x000000ff1d00720c */ /* 0x000fe40003f65270 */
[----:B------:R-:W-:Y:S02]  /*21c0*/  ISETP.NE.AND P5, PT, R32, RZ, PT ;  /* 0x000000ff2000720c */ /* 0x000fe40003fa5270 */
[----:B------:R-:W-:Y:S02]  /*21d0*/  P2R R40, PR, RZ, 0x40 ;  /* 0x00000040ff287803 */ /* 0x000fe40000000000 */
[----:B------:R-:W-:Y:S02]  /*21e0*/  ISETP.GE.AND P6, PT, R13, RZ, PT ;  /* 0x000000ff0d00720c */ /* 0x000fe40003fc6270 */
[----:B------:R-:W-:Y:S01]  /*21f0*/  ISETP.NE.AND.EX P0, PT, R3, -0x80000000, PT, P0 ;  /* 0x800000000300780c */ /* 0x000fe20003f05300 */
[----:B------:R-:W-:Y:S01]  /*2200*/  IMAD.MOV.U32 R3, RZ, RZ, R39 ;  /* 0x000000ffff037224 */ /* 0x000fe200078e0027 */
[----:B------:R-:W-:-:S02]  /*2210*/  P2R R68, PR, RZ, 0x2 ;  /* 0x00000002ff447803 */ /* 0x000fc40000000000 */
[----:B------:R-:W-:Y:S02]  /*2220*/  P2R R72, PR, RZ, 0x4 ;  /* 0x00000004ff487803 */ /* 0x000fe40000000000 */
[----:B------:R-:W-:Y:S02]  /*2230*/  P2R R71, PR, RZ, 0x8 ;  /* 0x00000008ff477803 */ /* 0x000fe40000000000 */
[----:B------:R-:W-:Y:S02]  /*2240*/  P2R R40, PR, RZ, 0x20 ;  /* 0x00000020ff287803 */ /* 0x000fe40000000000 */
[----:B------:R-:W-:Y:S02]  /*2250*/  ISETP.GE.AND P1, PT, R7, RZ, PT ;  /* 0x000000ff0700720c */ /* 0x000fe40003f26270 */
[C---:B------:R-:W-:Y:S02]  /*2260*/  ISETP.NE.AND P2, PT, R28.reuse, 0x1, PT ;  /* 0x000000011c00780c */ /* 0x040fe40003f45270 */
[----:B------:R-:W-:-:S02]  /*2270*/  ISETP.NE.AND P3, PT, R28, RZ, PT ;  /* 0x000000ff1c00720c */ /* 0x000fc40003f65270 */
[----:B------:R-:W-:Y:S02]  /*2280*/  ISETP.GE.AND P4, PT, R5, RZ, PT ;  /* 0x000000ff0500720c */ /* 0x000fe40003f86270 */
[----:B------:R-:W-:Y:S02]  /*2290*/  ISETP.GE.AND P5, PT, R39, RZ, PT ;  /* 0x000000ff2700720c */ /* 0x000fe40003fa6270 */
[----:B------:R-:W-:Y:S02]  /*22a0*/  MOV R44, 0x22d0 ;  /* 0x000022d0002c7802 */ /* 0x000fe40000000f00 */
[----:B------:R-:W-:-:S09]  /*22b0*/  P2R R40, PR, RZ, 0x40 ;  /* 0x00000040ff287803 */ /* 0x000fd20000000000 */
[----:B--23--:R-:W-:Y:S05]  /*22c0*/  CALL.REL.NOINC `($_Z26get_ideal_pte_combinationsPiS_S_$__internal_accurate_pow) ;  /* 0x0000001400547944 */ /* 0x00cfea0003c00000 */
[----:B------:R-:W-:Y:S05]  /*22d0*/  BSYNC.RECONVERGENT B1 ;  /* 0x0000000000017941 */ /* 0x000fea0003800200 */
.L_x_59:
[----:B------:R-:W-:Y:S01]  /*22e0*/  IMAD.MOV.U32 R40, RZ, RZ, R49 ;  /* 0x000000ffff287224 */ /* 0x000fe200078e0031 */
[----:B------:R-:W-:Y:S01]  /*22f0*/  P2R R42, PR, RZ, 0x2 ;  /* 0x00000002ff2a7803 */ /* 0x000fe20000000000 */
[----:B------:R-:W-:Y:S01]  /*2300*/  IMAD.MOV.U32 R41, RZ, RZ, R50 ;  /* 0x000000ffff297224 */ /* 0x000fe200078e0032 */
[----:B------:R-:W-:Y:S01]  /*2310*/  ISETP.NE.AND P1, PT, R32, RZ, PT ;  /* 0x000000ff2000720c */ /* 0x000fe20003f25270 */
[----:B------:R-:W-:Y:S01]  /*2320*/  BSSY.RECONVERGENT B1, `(.L_x_60) ;  /* 0x0000018000017945 */ /* 0x000fe20003800200 */
[----:B------:R-:W-:-:S03]  /*2330*/  SEL R3, R13, RZ, !P0 ;  /* 0x000000ff0d037207 */ /* 0x000fc60004000000 */
[----:B------:R-:W-:Y:S05]  /*2340*/  BMOV.32.CLEAR RZ, B5 ;  /* 0x0000000005ff7355 */ /* 0x000fea0000100000 */
[----:B------:R-:W-:Y:S01]  /*2350*/  DADD R40, -RZ, -R40 ;  /* 0x00000000ff287229 */ /* 0x000fe20000000928 */
[----:B------:R-:W-:Y:S01]  /*2360*/  ISETP.GE.AND P6, PT, R13, RZ, PT ;  /* 0x000000ff0d00720c */ /* 0x000fe20003fc6270 */
[----:B------:R-:W-:Y:S01]  /*2370*/  IMAD.MOV.U32 R48, RZ, RZ, R38 ;  /* 0x000000ffff307224 */ /* 0x000fe200078e0026 */
[----:B------:R-:W-:Y:S02]  /*2380*/  @!P5 LOP3.LUT R3, R3, 0x7ff00000, RZ, 0xfc, !PT ;  /* 0x7ff000000303d812 */ /* 0x000fe400078efcff */
[----:B------:R-:W-:-:S05]  /*2390*/  MOV R44, 0x24a0 ;  /* 0x000024a0002c7802 */ /* 0x000fca0000000f00 */
[-C--:B------:R-:W-:Y:S02]  /*23a0*/  FSEL R41, R41, R50.reuse, !P0 ;  /* 0x0000003229297208 */ /* 0x080fe40004000000 */
[-C--:B------:R-:W-:Y:S02]  /*23b0*/  FSEL R40, R40, R49.reuse, !P0 ;  /* 0x0000003128287208 */ /* 0x080fe40004000000 */
[----:B------:R-:W-:Y:S02]  /*23c0*/  @P1 FSEL R3, R41, R50, !P6 ;  /* 0x0000003229031208 */ /* 0x000fe40007000000 */
[----:B------:R-:W-:Y:S02]  /*23d0*/  FSEL R40, R40, R49, !P6 ;  /* 0x0000003128287208 */ /* 0x000fe40007000000 */
[----:B------:R-:W-:Y:S01]  /*23e0*/  ISETP.NE.AND P6, PT, R32, 0x1, PT ;  /* 0x000000012000780c */ /* 0x000fe20003fc5270 */
[----:B------:R-:W-:Y:S01]  /*23f0*/  IMAD.MOV.U32 R41, RZ, RZ, R3 ;  /* 0x000000ffff297224 */ /* 0x000fe200078e0003 */
[----:B------:R-:W-:Y:S01]  /*2400*/  FSEL R40, R40, RZ, P1 ;  /* 0x000000ff28287208 */ /* 0x000fe20000800000 */
[----:B------:R-:W-:Y:S01]  /*2410*/  IMAD.MOV.U32 R3, RZ, RZ, R39 ;  /* 0x000000ffff037224 */ /* 0x000fe200078e0027 */
[----:B------:R-:W-:Y:S01]  /*2420*/  ISETP.NE.AND P1, PT, R42, RZ, PT ;  /* 0x000000ff2a00720c */ /* 0x000fe20003f25270 */
[----:B------:R-:W-:-:S03]  /*2430*/  DADD R42, -RZ, |R14| ;  /* 0x00000000ff2a7229 */ /* 0x000fc6000000050e */
[----:B------:R-:W-:-:S07]  /*2440*/  DADD R40, RZ, R40 ;  /* 0x00000000ff287229 */ /* 0x000fce0000000028 */
[----:B------:R-:W-:Y:S02]  /*2450*/  IMAD.MOV.U32 R50, RZ, RZ, R42 ;  /* 0x000000ffff327224 */ /* 0x000fe400078e002a */
[----:B------:R-:W-:Y:S01]  /*2460*/  IMAD.MOV.U32 R47, RZ, RZ, R43 ;  /* 0x000000ffff2f7224 */ /* 0x000fe200078e002b */
[----:B------:R-:W-:Y:S02]  /*2470*/  FSEL R40, R40, RZ, P6 ;  /* 0x000000ff28287208 */ /* 0x000fe40003000000 */
[----:B------:R-:W-:-:S07]  /*2480*/  FSEL R41, R41, 1.875, P6 ;  /* 0x3ff0000029297808 */ /* 0x000fce0003000000 */
[----:B------:R-:W-:Y:S05]  /*2490*/  CALL.REL.NOINC `($_Z26get_ideal_pte_combinationsPiS_S_$__internal_accurate_pow) ;  /* 0x0000001000e07944 */ /* 0x000fea0003c00000 */
[----:B------:R-:W-:Y:S05]  /*24a0*/  BSYNC.RECONVERGENT B1 ;  /* 0x0000000000017941 */ /* 0x000fea0003800200 */
.L_x_60:
[----:B------:R-:W-:Y:S01]  /*24b0*/  IMAD.MOV.U32 R42, RZ, RZ, R49 ;  /* 0x000000ffff2a7224 */ /* 0x000fe200078e0031 */
[----:B------:R-:W-:Y:S01]  /*24c0*/  P2R R46, PR, RZ, 0x2 ;  /* 0x00000002ff2e7803 */ /* 0x000fe20000000000 */
[----:B------:R-:W-:Y:S01]  /*24d0*/  IMAD.MOV.U32 R43, RZ, RZ, R50 ;  /* 0x000000ffff2b7224 */ /* 0x000fe200078e0032 */
[----:B------:R-:W-:Y:S01]  /*24e0*/  ISETP.NE.AND P1, PT, R33, RZ, PT ;  /* 0x000000ff2100720c */ /* 0x000fe20003f25270 */
[----:B------:R-:W-:Y:S01]  /*24f0*/  BSSY.RECONVERGENT B1, `(.L_x_61) ;  /* 0x0000018000017945 */ /* 0x000fe20003800200 */
[----:B------:R-:W-:-:S03]  /*2500*/  P2R R44, PR, RZ, 0x4 ;  /* 0x00000004ff2c7803 */ /* 0x000fc60000000000 */
[----:B------:R-:W-:Y:S05]  /*2510*/  BMOV.32.CLEAR RZ, B5 ;  /* 0x0000000005ff7355 */ /* 0x000fea0000100000 */
[----:B------:R-:W-:Y:S01]  /*2520*/  DADD R42, -RZ, -R42 ;  /* 0x00000000ff2a7229 */ /* 0x000fe2000000092a */
[C---:B------:R-:W-:Y:S01]  /*2530*/  ISETP.GE.AND P2, PT, R15.reuse, RZ, PT ;  /* 0x000000ff0f00720c */ /* 0x040fe20003f46270 */
[----:B------:R-:W-:Y:S01]  /*2540*/  IMAD.MOV.U32 R48, RZ, RZ, R38 ;  /* 0x000000ffff307224 */ /* 0x000fe200078e0026 */
[----:B------:R-:W-:Y:S02]  /*2550*/  SEL R3, R15, RZ, !P0 ;  /* 0x000000ff0f037207 */ /* 0x000fe40004000000 */
[----:B------:R-:W-:-:S02]  /*2560*/  ISETP.NE.AND P6, PT, R33, 0x1, PT ;  /* 0x000000012100780c */ /* 0x000fc40003fc5270 */
[----:B------:R-:W-:-:S03]  /*2570*/  @!P5 LOP3.LUT R3, R3, 0x7ff00000, RZ, 0xfc, !PT ;  /* 0x7ff000000303d812 */ /* 0x000fc600078efcff */
[-C--:B------:R-:W-:Y:S02]  /*2580*/  FSEL R42, R42, R49.reuse, !P0 ;  /* 0x000000312a2a7208 */ /* 0x080fe40004000000 */
[-C--:B------:R-:W-:Y:S02]  /*2590*/  FSEL R43, R43, R50.reuse, !P0 ;  /* 0x000000322b2b7208 */ /* 0x080fe40004000000 */
[----:B------:R-:W-:Y:S02]  /*25a0*/  FSEL R42, R42, R49, !P2 ;  /* 0x000000312a2a7208 */ /* 0x000fe40005000000 */
[----:B------:R-:W-:Y:S02]  /*25b0*/  @P1 FSEL R3, R43, R50, !P2 ;  /* 0x000000322b031208 */ /* 0x000fe40005000000 */
[----:B------:R-:W-:Y:S02]  /*25c0*/  FSEL R42, R42, RZ, P1 ;  /* 0x000000ff2a2a7208 */ /* 0x000fe40000800000 */
[----:B------:R-:W-:Y:S01]  /*25d0*/  ISETP.NE.AND P1, PT, R46, RZ, PT ;  /* 0x000000ff2e00720c */ /* 0x000fe20003f25270 */
[----:B------:R-:W-:Y:S01]  /*25e0*/  DADD R46, -RZ, |R18| ;  /* 0x00000000ff2e7229 */ /* 0x000fe20000000512 */
[----:B------:R-:W-:Y:S01]  /*25f0*/  FSEL R43, R3, 1.875, P6 ;  /* 0x3ff00000032b7808 */ /* 0x000fe20003000000 */
[----:B------:R-:W-:Y:S01]  /*2600*/  IMAD.MOV.U32 R3, RZ, RZ, R39 ;  /* 0x000000ffff037224 */ /* 0x000fe200078e0027 */
[----:B------:R-:W-:-:S02]  /*2610*/  FSEL R42, R42, RZ, P6 ;  /* 0x000000ff2a2a7208 */ /* 0x000fc40003000000 */
[----:B------:R-:W-:Y:S02]  /*2620*/  ISETP.NE.AND P2, PT, R44, RZ, PT ;  /* 0x000000ff2c00720c */ /* 0x000fe40003f45270 */
[----:B------:R-:W-:Y:S02]  /*2630*/  MOV R44, 0x2670 ;  /* 0x00002670002c7802 */ /* 0x000fe40000000f00 */
[----:B------:R-:W-:Y:S01]  /*2640*/  DADD R40, R40, R42 ;  /* 0x0000000028287229 */ /* 0x000fe2000000002a */
[----:B------:R-:W-:-:S10]  /*2650*/  IMAD.MOV.U32 R50, RZ, RZ, R46 ;  /* 0x000000ffff327224 */ /* 0x000fd400078e002e */
[----:B------:R-:W-:Y:S05]  /*2660*/  CALL.REL.NOINC `($_Z26get_ideal_pte_combinationsPiS_S_$__internal_accurate_pow) ;  /* 0x00000010006c7944 */ /* 0x000fea0003c00000 */
[----:B------:R-:W-:Y:S05]  /*2670*/  BSYNC.RECONVERGENT B1 ;  /* 0x0000000000017941 */ /* 0x000fea0003800200 */
.L_x_61:
        /* <DEDUP_REMOVED lines=29> */
.L_x_62:
        /* <DEDUP_REMOVED lines=29> */
.L_x_63:
[----:B------:R-:W-:Y:S01]  /*2a20*/  IMAD.MOV.U32 R42, RZ, RZ, R49 ;  /* 0x000000ffff2a7224 */ /* 0x000fe200078e0031 */
[----:B------:R-:W-:Y:S01]  /*2a30*/  SEL R3, R5, RZ, !P0 ;  /* 0x000000ff05037207 */ /* 0x000fe20004000000 */
[----:B------:R-:W-:Y:S01]  /*2a40*/  IMAD.MOV.U32 R43, RZ, RZ, R50 ;  /* 0x000000ffff2b7224 */ /* 0x000fe200078e0032 */
[----:B------:R-:W-:Y:S01]  /*2a50*/  DADD R46, -RZ, |R6| ;  /* 0x00000000ff2e7229 */ /* 0x000fe20000000506 */
[----:B------:R-:W-:Y:S01]  /*2a60*/  BSSY.RECONVERGENT B1, `(.L_x_64) ;  /* 0x0000012000017945 */ /* 0x000fe20003800200 */
[----:B------:R-:W-:-:S03]  /*2a70*/  @!P5 LOP3.LUT R3, R3, 0x7ff00000, RZ, 0xfc, !PT ;  /* 0x7ff000000303d812 */ /* 0x000fc600078efcff */
[----:B------:R-:W-:Y:S05]  /*2a80*/  BMOV.32.CLEAR RZ, B5 ;  /* 0x0000000005ff7355 */ /* 0x000fea0000100000 */
[----:B------:R-:W-:Y:S01]  /*2a90*/  DADD R42, -RZ, -R42 ;  /* 0x00000000ff2a7229 */ /* 0x000fe2000000092a */
[----:B------:R-:W-:Y:S01]  /*2aa0*/  IMAD.MOV.U32 R48, RZ, RZ, R38 ;  /* 0x000000ffff307224 */ /* 0x000fe200078e0026 */
[----:B------:R-:W-:-:S08]  /*2ab0*/  MOV R44, 0x2b80 ;  /* 0x00002b80002c7802 */ /* 0x000fd00000000f00 */
[-C--:B------:R-:W-:Y:S02]  /*2ac0*/  FSEL R43, R43, R50.reuse, !P0 ;  /* 0x000000322b2b7208 */ /* 0x080fe40004000000 */
[-C--:B------:R-:W-:Y:S02]  /*2ad0*/  FSEL R42, R42, R49.reuse, !P0 ;  /* 0x000000312a2a7208 */ /* 0x080fe40004000000 */
[----:B------:R-:W-:Y:S01]  /*2ae0*/  @P3 FSEL R3, R43, R50, !P4 ;  /* 0x000000322b033208 */ /* 0x000fe20006000000 */
[----:B------:R-:W-:Y:S01]  /*2af0*/  IMAD.MOV.U32 R50, RZ, RZ, R46 ;  /* 0x000000ffff327224 */ /* 0x000fe200078e002e */
[----:B------:R-:W-:-:S03]  /*2b00*/  FSEL R42, R42, R49, !P4 ;  /* 0x000000312a2a7208 */ /* 0x000fc60006000000 */
[----:B------:R-:W-:Y:S01]  /*2b10*/  IMAD.MOV.U32 R43, RZ, RZ, R3 ;  /* 0x000000ffff2b7224 */ /* 0x000fe200078e0003 */
[----:B------:R-:W-:Y:S01]  /*2b20*/  FSEL R42, R42, RZ, P3 ;  /* 0x000000ff2a2a7208 */ /* 0x000fe20001800000 */
[----:B------:R-:W-:-:S05]  /*2b30*/  IMAD.MOV.U32 R3, RZ, RZ, R39 ;  /* 0x000000ffff037224 */ /* 0x000fca00078e0027 */
[----:B------:R-:W-:-:S10]  /*2b40*/  DADD R42, RZ, R42 ;  /* 0x00000000ff2a7229 */ /* 0x000fd4000000002a */
[----:B------:R-:W-:Y:S02]  /*2b50*/  FSEL R42, R42, RZ, P2 ;  /* 0x000000ff2a2a7208 */ /* 0x000fe40001000000 */
[----:B------:R-:W-:-:S07]  /*2b60*/  FSEL R43, R43, 1.875, P2 ;  /* 0x3ff000002b2b7808 */ /* 0x000fce0001000000 */
[----:B------:R-:W-:Y:S05]  /*2b70*/  CALL.REL.NOINC `($_Z26get_ideal_pte_combinationsPiS_S_$__internal_accurate_pow) ;  /* 0x0000000c00287944 */ /* 0x000fea0003c00000 */
[----:B------:R-:W-:Y:S05]  /*2b80*/  BSYNC.RECONVERGENT B1 ;  /* 0x0000000000017941 */ /* 0x000fea0003800200 */
.L_x_64:
[----:B------:R-:W-:Y:S01]  /*2b90*/  IMAD.MOV.U32 R46, RZ, RZ, R49 ;  /* 0x000000ffff2e7224 */ /* 0x000fe200078e0031 */
[----:B------:R-:W-:Y:S01]  /*2ba0*/  ISETP.NE.AND P3, PT, R71, RZ, PT ;  /* 0x000000ff4700720c */ /* 0x000fe20003f65270 */
[----:B------:R-:W-:Y:S01]  /*2bb0*/  IMAD.MOV.U32 R47, RZ, RZ, R50 ;  /* 0x000000ffff2f7224 */ /* 0x000fe200078e0032 */
[----:B------:R-:W-:Y:S01]  /*2bc0*/  SEL R3, R7, RZ, !P0 ;  /* 0x000000ff07037207 */ /* 0x000fe20004000000 */
[----:B------:R-:W-:Y:S01]  /*2bd0*/  BSSY.RECONVERGENT B1, `(.L_x_65) ;  /* 0x0000014000017945 */ /* 0x000fe20003800200 */
[----:B------:R-:W-:-:S03]  /*2be0*/  ISETP.NE.AND P2, PT, R72, RZ, PT ;  /* 0x000000ff4800720c */ /* 0x000fc60003f45270 */
[----:B------:R-:W-:Y:S05]  /*2bf0*/  BMOV.32.CLEAR RZ, B5 ;  /* 0x0000000005ff7355 */ /* 0x000fea0000100000 */
[----:B------:R-:W-:Y:S01]  /*2c00*/  DADD R46, -RZ, -R46 ;  /* 0x00000000ff2e7229 */ /* 0x000fe2000000092e */
[----:B------:R-:W-:-:S09]  /*2c10*/  @!P5 LOP3.LUT R3, R3, 0x7ff00000, RZ, 0xfc, !PT ;  /* 0x7ff000000303d812 */ /* 0x000fd200078efcff */
[-C--:B------:R-:W-:Y:S02]  /*2c20*/  FSEL R44, R46, R49.reuse, !P0 ;  /* 0x000000312e2c7208 */ /* 0x080fe40004000000 */
[-C--:B------:R-:W-:Y:S02]  /*2c30*/  FSEL R47, R47, R50.reuse, !P0 ;  /* 0x000000322f2f7208 */ /* 0x080fe40004000000 */
[----:B------:R-:W-:Y:S01]  /*2c40*/  FSEL R44, R44, R49, !P1 ;  /* 0x000000312c2c7208 */ /* 0x000fe20004800000 */
[----:B------:R-:W-:Y:S01]  /*2c50*/  DADD R48, -RZ, |R8| ;  /* 0x00000000ff307229 */ /* 0x000fe20000000508 */
[----:B------:R-:W-:Y:S02]  /*2c60*/  @P3 FSEL R3, R47, R50, !P1 ;  /* 0x000000322f033208 */ /* 0x000fe40004800000 */
[----:B------:R-:W-:Y:S02]  /*2c70*/  FSEL R44, R44, RZ, P3 ;  /* 0x000000ff2c2c7208 */ /* 0x000fe40001800000 */
[----:B------:R-:W-:Y:S01]  /*2c80*/  FSEL R47, R3, 1.875, P2 ;  /* 0x3ff00000032f7808 */ /* 0x000fe20001000000 */
[----:B------:R-:W-:Y:S01]  /*2c90*/  IMAD.MOV.U32 R3, RZ, RZ, R39 ;  /* 0x000000ffff037224 */ /* 0x000fe200078e0027 */
[----:B------:R-:W-:-:S02]  /*2ca0*/  FSEL R46, R44, RZ, P2 ;  /* 0x000000ff2c2e7208 */ /* 0x000fc40001000000 */
[----:B------:R-:W-:Y:S01]  /*2cb0*/  MOV R44, 0x2d10 ;  /* 0x00002d10002c7802 */ /* 0x000fe20000000f00 */
[----:B------:R-:W-:Y:S02]  /*2cc0*/  IMAD.MOV.U32 R50, RZ, RZ, R48 ;  /* 0x000000ffff327224 */ /* 0x000fe400078e0030 */
[----:B------:R-:W-:Y:S01]  /*2cd0*/  IMAD.MOV.U32 R48, RZ, RZ, R38 ;  /* 0x000000ffff307224 */ /* 0x000fe200078e0026 */
[----:B------:R-:W-:Y:S01]  /*2ce0*/  DADD R42, R42, R46 ;  /* 0x000000002a2a7229 */ /* 0x000fe2000000002e */
[----:B------:R-:W-:-:S10]  /*2cf0*/  IMAD.MOV.U32 R47, RZ, RZ, R49 ;  /* 0x000000ffff2f7224 */ /* 0x000fd400078e0031 */
[----:B------:R-:W-:Y:S05]  /*2d00*/  CALL.REL.NOINC `($_Z26get_ideal_pte_combinationsPiS_S_$__internal_accurate_pow) ;  /* 0x0000000800c47944 */ /* 0x000fea0003c00000 */
[----:B------:R-:W-:Y:S05]  /*2d10*/  BSYNC.RECONVERGENT B1 ;  /* 0x0000000000017941 */ /* 0x000fea0003800200 */
.L_x_65:
[----:B------:R-:W-:Y:S01]  /*2d20*/  IMAD.MOV.U32 R46, RZ, RZ, R49 ;  /* 0x000000ffff2e7224 */ /* 0x000fe200078e0031 */
[----:B------:R-:W-:Y:S01]  /*2d30*/  ISETP.NE.AND P2, PT, R69, RZ, PT ;  /* 0x000000ff4500720c */ /* 0x000fe20003f45270 */
[----:B------:R-:W-:Y:S01]  /*2d40*/  IMAD.MOV.U32 R47, RZ, RZ, R50 ;  /* 0x000000ffff2f7224 */ /* 0x000fe200078e0032 */
[----:B------:R-:W-:Y:S01]  /*2d50*/  ISETP.NE.AND P3, PT, R68, RZ, PT ;  /* 0x000000ff4400720c */ /* 0x000fe20003f65270 */
[----:B------:R-:W-:Y:S01]  /*2d60*/  BSSY.RECONVERGENT B1, `(.L_x_66) ;  /* 0x0000014000017945 */ /* 0x000fe20003800200 */
[----:B------:R-:W-:-:S03]  /*2d70*/  SEL R3, R9, RZ, !P0 ;  /* 0x000000ff09037207 */ /* 0x000fc60004000000 */
[----:B------:R-:W-:Y:S05]  /*2d80*/  BMOV.32.CLEAR RZ, B5 ;  /* 0x0000000005ff7355 */ /* 0x000fea0000100000 */
[----:B------:R-:W-:Y:S01]  /*2d90*/  DADD R46, -RZ, -R46 ;  /* 0x00000000ff2e7229 */ /* 0x000fe2000000092e */
[----:B------:R-:W-:Y:S01]  /*2da0*/  @!P5 LOP3.LUT R3, R3, 0x7ff00000, RZ, 0xfc, !PT ;  /* 0x7ff000000303d812 */ /* 0x000fe200078efcff */
[----:B------:R-:W-:Y:S01]  /*2db0*/  IMAD.MOV.U32 R48, RZ, RZ, R38 ;  /* 0x000000ffff307224 */ /* 0x000fe200078e0026 */
[----:B------:R-:W-:-:S07]  /*2dc0*/  ISETP.NE.AND P1, PT, R70, RZ, PT ;  /* 0x000000ff4600720c */ /* 0x000fce0003f25270 */
[-C--:B------:R-:W-:Y:S02]  /*2dd0*/  FSEL R44, R46, R49.reuse, !P0 ;  /* 0x000000312e2c7208 */ /* 0x080fe40004000000 */
[-C--:B------:R-:W-:Y:S02]  /*2de0*/  FSEL R47, R47, R50.reuse, !P0 ;  /* 0x000000322f2f7208 */ /* 0x080fe40004000000 */
[----:B------:R-:W-:Y:S02]  /*2df0*/  FSEL R44, R44, R49, !P3 ;  /* 0x000000312c2c7208 */ /* 0x000fe40005800000 */
[----:B------:R-:W-:Y:S01]  /*2e00*/  @P2 FSEL R3, R47, R50, !P3 ;  /* 0x000000322f032208 */ /* 0x000fe20005800000 */
[----:B------:R-:W-:Y:S01]  /*2e10*/  DADD R50, -RZ, |R10| ;  /* 0x00000000ff327229 */ /* 0x000fe2000000050a */
[----:B------:R-:W-:Y:S02]  /*2e20*/  FSEL R44, R44, RZ, P2 ;  /* 0x000000ff2c2c7208 */ /* 0x000fe40001000000 */
[----:B------:R-:W-:Y:S01]  /*2e30*/  FSEL R47, R3, 1.875, P1 ;  /* 0x3ff00000032f7808 */ /* 0x000fe20000800000 */
[----:B------:R-:W-:Y:S01]  /*2e40*/  IMAD.MOV.U32 R3, RZ, RZ, R39 ;  /* 0x000000ffff037224 */ /* 0x000fe200078e0027 */
[----:B------:R-:W-:-:S02]  /*2e50*/  FSEL R46, R44, RZ, P1 ;  /* 0x000000ff2c2e7208 */ /* 0x000fc40000800000 */
[----:B------:R-:W-:-:S04]  /*2e60*/  MOV R44, 0x2ea0 ;  /* 0x00002ea0002c7802 */ /* 0x000fc80000000f00 */
[----:B------:R-:W-:Y:S01]  /*2e70*/  DADD R42, R42, R46 ;  /* 0x000000002a2a7229 */ /* 0x000fe2000000002e */
[----:B------:R-:W-:-:S10]  /*2e80*/  IMAD.MOV.U32 R47, RZ, RZ, R51 ;  /* 0x000000ffff2f7224 */ /* 0x000fd400078e0033 */
[----:B------:R-:W-:Y:S05]  /*2e90*/  CALL.REL.NOINC `($_Z26get_ideal_pte_combinationsPiS_S_$__internal_accurate_pow) ;  /* 0x0000000800607944 */ /* 0x000fea0003c00000 */
[----:B------:R-:W-:Y:S05]  /*2ea0*/  BSYNC.RECONVERGENT B1 ;  /* 0x0000000000017941 */ /* 0x000fea0003800200 */
.L_x_66:
[----:B------:R-:W-:Y:S01]  /*2eb0*/  IMAD.MOV.U32 R38, RZ, RZ, R49 ;  /* 0x000000ffff267224 */ /* 0x000fe200078e0031 */
[----:B------:R-:W-:Y:S01]  /*2ec0*/  ISETP.NE.AND P2, PT, R66, RZ, PT ;  /* 0x000000ff4200720c */ /* 0x000fe20003f45270 */
[----:B------:R-:W-:Y:S01]  /*2ed0*/  IMAD.MOV.U32 R39, RZ, RZ, R50 ;  /* 0x000000ffff277224 */ /* 0x000fe200078e0032 */
[----:B------:R-:W-:Y:S02]  /*2ee0*/  ISETP.NE.AND P3, PT, R45, RZ, PT ;  /* 0x000000ff2d00720c */ /* 0x000fe40003f65270 */
[----:B------:R-:W-:Y:S02]  /*2ef0*/  SEL R3, R11, RZ, !P0 ;  /* 0x000000ff0b037207 */ /* 0x000fe40004000000 */
[----:B------:R-:W-:Y:S01]  /*2f00*/  ISETP.NE.AND P1, PT, R67, RZ, PT ;  /* 0x000000ff4300720c */ /* 0x000fe20003f25270 */
[----:B------:R-:W-:Y:S01]  /*2f10*/  DADD R38, -RZ, -R38 ;  /* 0x00000000ff267229 */ /* 0x000fe20000000926 */
[----:B------:R-:W-:-:S09]  /*2f20*/  @!P5 LOP3.LUT R3, R3, 0x7ff00000, RZ, 0xfc, !PT ;  /* 0x7ff000000303d812 */ /* 0x000fd200078efcff */
[-C--:B------:R-:W-:Y:S02]  /*2f30*/  FSEL R38, R38, R49.reuse, !P0 ;  /* 0x0000003126267208 */ /* 0x080fe40004000000 */
[-C--:B------:R-:W-:Y:S02]  /*2f40*/  FSEL R39, R39, R50.reuse, !P0 ;  /* 0x0000003227277208 */ /* 0x080fe40004000000 */
[----:B------:R-:W-:Y:S02]  /*2f50*/  FSEL R38, R38, R49, !P3 ;  /* 0x0000003126267208 */ /* 0x000fe40005800000 */
[----:B------:R-:W-:Y:S02]  /*2f60*/  @P2 FSEL R3, R39, R50, !P3 ;  /* 0x0000003227032208 */ /* 0x000fe40005800000 */
[----:B------:R-:W-:Y:S02]  /*2f70*/  FSEL R38, R38, RZ, P2 ;  /* 0x000000ff26267208 */ /* 0x000fe40001000000 */
[----:B------:R-:W-:-:S02]  /*2f80*/  FSEL R39, R3, 1.875, P1 ;  /* 0x3ff0000003277808 */ /* 0x000fc40000800000 */
[----:B------:R-:W-:-:S06]  /*2f90*/  FSEL R38, R38, RZ, P1 ;  /* 0x000000ff26267208 */ /* 0x000fcc0000800000 */
[----:B------:R-:W-:-:S08]  /*2fa0*/  DADD R42, R42, R38 ;  /* 0x000000002a2a7229 */ /* 0x000fd00000000026 */
[----:B------:R-:W-:-:S14]  /*2fb0*/  DSETP.NEU.AND P0, PT, R40, R42, PT ;  /* 0x0000002a2800722a */ /* 0x000fdc0003f0d000 */
[----:B------:R-:W-:Y:S05]  /*2fc0*/  @P0 BREAK.RELIABLE B0 ;  /* 0x0000000000000942 */ /* 0x000fea0003800100 */
[----:B------:R-:W-:Y:S05]  /*2fd0*/  @P0 BRA `(.L_x_50) ;  /* 0x0000000000780947 */ /* 0x000fea0003800000 */
[----:B------:R-:W-:-:S05]  /*2fe0*/  VIADD R0, R0, 0x1 ;  /* 0x0000000100007836 */ /* 0x000fca0000000000 */
[----:B------:R-:W-:-:S13]  /*2ff0*/  ISETP.NE.AND P0, PT, R0, 0x4, PT ;  /* 0x000000040000780c */ /* 0x000fda0003f05270 */
[----:B------:R-:W-:Y:S05]  /*3000*/  @P0 BRA `(.L_x_67) ;  /* 0xffffffec00b80947 */ /* 0x000fea000383ffff */
[----:B------:R-:W-:Y:S05]  /*3010*/  BSYNC.RELIABLE B0 ;  /* 0x0000000000007941 */ /* 0x000fea0003800100 */
.L_x_58:
[----:B------:R-:W0:Y:S01]  /*3020*/  S2R R3, SR_TID.X ;  /* 0x0000000000037919 */ /* 0x000e220000002100 */
[----:B------:R-:W0:Y:S01]  /*3030*/  S2UR UR4, SR_CTAID.X ;  /* 0x00000000000479c3 */ /* 0x000e220000002500 */
[----:B------:R-:W1:Y:S01]  /*3040*/  LDCU UR5, c[0x0][0x2f8] ;  /* 0x00005f00ff0577ac */ /* 0x000e620008000800 */
[----:B------:R-:W-:Y:S02]  /*3050*/  IMAD.MOV.U32 R6, RZ, RZ, R23 ;  /* 0x000000ffff067224 */ /* 0x000fe400078e0017 */
[----:B------:R-:W-:-:S04]  /*3060*/  IMAD.MOV.U32 R7, RZ, RZ, R22 ;  /* 0x000000ffff077224 */ /* 0x000fc800078e0016 */
[----:B------:R-:W0:Y:S01]  /*3070*/  LDC R18, c[0x0][0x360] ;  /* 0x0000d800ff127b82 */ /* 0x000e220000000800 */
[----:B-1----:R-:W-:Y:S02]  /*3080*/  VIADD R0, R23, -UR5 ;  /* 0x8000000517007c36 */ /* 0x002fe40008000000 */
[----:B0-----:R-:W-:Y:S01]  /*3090*/  IMAD R18, R18, UR4, R3 ;  /* 0x0000000412127c24 */ /* 0x001fe2000f8e0203 */
[----:B------:R-:W-:Y:S01]  /*30a0*/  MOV R3, 0x0 ;  /* 0x0000000000037802 */ /* 0x000fe20000000f00 */
[----:B------:R-:W0:Y:S02]  /*30b0*/  LDCU.64 UR4, c[0x4][0x10] ;  /* 0x01000200ff0477ac */ /* 0x000e240008000a00 */
[----:B------:R-:W-:Y:S01]  /*30c0*/  IMAD R18, R18, 0x3e8, R27 ;  /* 0x000003e812127824 */ /* 0x000fe200078e021b */
[----:B------:R1:W2:Y:S03]  /*30d0*/  LDC.64 R8, c[0x4][R3] ;  /* 0x0100000003087b82 */ /* 0x0002a60000000a00 */
[----:B------:R-:W-:-:S05]  /*30e0*/  VIADD R19, R18, 0x1 ;  /* 0x0000000112137836 */ /* 0x000fca0000000000 */
[----:B------:R1:W-:Y:S01]  /*30f0*/  STL.128 [R0], R16 ;  /* 0x0000001000007387 */ /* 0x0003e20000100c00 */
[----:B0-----:R-:W-:Y:S02]  /*3100*/  IMAD.U32 R4, RZ, RZ, UR4 ;  /* 0x00000004ff047e24 */ /* 0x001fe4000f8e00ff */
[----:B------:R-:W-:Y:S01]  /*3110*/  IMAD.U32 R5, RZ, RZ, UR5 ;  /* 0x00000005ff057e24 */ /* 0x000fe2000f8e00ff */
[----:B------:R-:W-:Y:S06]  /*3120*/  BMOV.32.CLEAR RZ, B5 ;  /* 0x0000000005ff7355 */ /* 0x000fec0000100000 */
[----:B------:R-:W-:-:S07]  /*3130*/  LEPC R20, `(.L_x_68) ;  /* 0x000000001014794e */ /* 0x000fce0000000000 */
[----:B-12---:R-:W-:Y:S05]  /*3140*/  CALL.ABS.NOINC R8 ;  /* 0x0000000008007343 */ /* 0x006fea0003c00000 */
.L_x_68:
[----:B------:R-:W-:Y:S01]  /*3150*/  IMAD R3, R36, 0x4, R1 ;  /* 0x0000000424037824 */ /* 0x000fe200078e0201 */
[----:B------:R-:W0:Y:S05]  /*3160*/  LDC.64 R4, c[0x0][0x388] ;  /* 0x0000e200ff047b82 */ /* 0x000e2a0000000a00 */
[----:B------:R-:W2:Y:S01]  /*3170*/  LDL R3, [R3] ;  /* 0x0000000003037983 */ /* 0x000ea20000100800 */
[----:B------:R-:W-:Y:S02]  /*3180*/  VIADD R27, R27, 0x2 ;  /* 0x000000021b1b7836 */ /* 0x000fe40000000000 */
[----:B0-----:R-:W-:-:S05]  /*3190*/  IMAD.WIDE R18, R18, 0x4, R4 ;  /* 0x0000000412127825 */ /* 0x001fca00078e0204 */
[----:B------:R0:W-:Y:S04]  /*31a0*/  STG.E desc[UR36][R18.64], R16 ;  /* 0x0000001012007986 */ /* 0x0001e8000c101924 */
[----:B--2---:R0:W-:Y:S02]  /*31b0*/  STG.E desc[UR36][R18.64+0x4], R3 ;  /* 0x0000040312007986 */ /* 0x0041e4000c101924 */
.L_x_50:
[----:B------:R1:W-:Y:S05]  /*31c0*/  BMOV.32 B5, R37 ;  /* 0x0000002505007356 */ /* 0x0003ea0000000000 */
[----:B------:R-:W-:Y:S05]  /*31d0*/  BSYNC.RECONVERGENT B5 ;  /* 0x0000000000057941 */ /* 0x000fea0003800200 */
.L_x_49:
[----:B------:R-:W-:-:S05]  /*31e0*/  VIADD R36, R36, 0x1 ;  /* 0x0000000124247836 */ /* 0x000fca0000000000 */
[----:B------:R-:W-:-:S13]  /*31f0*/  ISETP.NE.AND P0, PT, R36, R24, PT ;  /* 0x000000182400720c */ /* 0x000fda0003f05270 */
[----:B------:R-:W-:Y:S05]  /*3200*/  @P0 BRA `(.L_x_69) ;  /* 0xffffffe8005c0947 */ /* 0x000fea000383ffff */
[----:B------:R-:W-:Y:S05]  /*3210*/  EXIT ;  /* 0x000000000000794d */ /* 0x000fea0003800000 */
        .type           $_Z26get_ideal_pte_combinationsPiS_S_$_Z16get_combinationsPiiS_iiiS_i,@function
        .size           $_Z26get_ideal_pte_combinationsPiS_S_$_Z16get_combinationsPiiS_iiiS_i,($_Z26get_ideal_pte_combinationsPiS_S_$__internal_accurate_pow - $_Z26get_ideal_pte_combinationsPiS_S_$_Z16get_combinationsPiiS_iiiS_i)
$_Z26get_ideal_pte_combinationsPiS_S_$_Z16get_combinationsPiiS_iiiS_i:
[----:B------:R-:W-:-:S05]  /*3220*/  VIADD R1, R1, 0xffffffb8 ;  /* 0xffffffb801017836 */ /* 0x000fca0000000000 */
[----:B------:R-:W-:Y:S04]  /*3230*/  STL [R1+0x40], R31 ;  /* 0x0000401f01007387 */ /* 0x000fe80000100800 */
[----:B------:R-:W-:Y:S04]  /*3240*/  STL [R1+0x38], R29 ;  /* 0x0000381d01007387 */ /* 0x000fe80000100800 */
[----:B------:R-:W-:Y:S04]  /*3250*/  STL [R1+0x34], R28 ;  /* 0x0000341c01007387 */ /* 0x000fe80000100800 */
[----:B------:R-:W-:Y:S04]  /*3260*/  STL [R1+0x30], R27 ;  /* 0x0000301b01007387 */ /* 0x000fe80000100800 */
[----:B------:R-:W-:Y:S04]  /*3270*/  STL [R1+0x2c], R26 ;  /* 0x00002c1a01007387 */ /* 0x000fe80000100800 */
[----:B------:R-:W-:Y:S04]  /*3280*/  STL [R1+0x28], R25 ;  /* 0x0000281901007387 */ /* 0x000fe80000100800 */
[----:B------:R-:W-:Y:S04]  /*3290*/  STL [R1+0x18], R21 ;  /* 0x0000181501007387 */ /* 0x000fe80000100800 */
[----:B------:R-:W-:Y:S04]  /*32a0*/  STL [R1+0x14], R20 ;  /* 0x0000141401007387 */ /* 0x000fe80000100800 */
[----:B------:R0:W-:Y:S04]  /*32b0*/  STL [R1+0x3c], R30 ;  /* 0x00003c1e01007387 */ /* 0x0001e80000100800 */
[----:B------:R1:W-:Y:S04]  /*32c0*/  STL [R1+0x24], R24 ;  /* 0x0000241801007387 */ /* 0x0003e80000100800 */
[----:B------:R2:W-:Y:S01]  /*32d0*/  STL [R1+0x20], R23 ;  /* 0x0000201701007387 */ /* 0x0005e20000100800 */
[----:B0-----:R-:W0:Y:S05]  /*32e0*/  BMOV.32.CLEAR R30, B6 ;  /* 0x00000000061e7355 */ /* 0x001e2a0000100000 */
[----:B------:R3:W-:Y:S01]  /*32f0*/  STL [R1+0x1c], R22 ;  /* 0x00001c1601007387 */ /* 0x0007e20000100800 */
[----:B-1----:R-:W-:-:S02]  /*3300*/  IMAD.MOV.U32 R24, RZ, RZ, R13 ;  /* 0x000000ffff187224 */ /* 0x002fc400078e000d */
[----:B--2---:R-:W-:Y:S01]  /*3310*/  IMAD.MOV.U32 R23, RZ, RZ, R12 ;  /* 0x000000ffff177224 */ /* 0x004fe200078e000c */
[----:B------:R1:W-:Y:S04]  /*3320*/  STL [R1+0x10], R19 ;  /* 0x0000101301007387 */ /* 0x0003e80000100800 */
[----:B------:R2:W-:Y:S01]  /*3330*/  STL [R1+0xc], R18 ;  /* 0x00000c1201007387 */ /* 0x0005e20000100800 */
[----:B---3--:R-:W-:-:S03]  /*3340*/  IMAD.MOV.U32 R22, RZ, RZ, R10 ;  /* 0x000000ffff167224 */ /* 0x008fc600078e000a */
[----:B------:R3:W-:Y:S01]  /*3350*/  STL [R1+0x8], R17 ;  /* 0x0000081101007387 */ /* 0x0007e20000100800 */
[----:B-1----:R-:W-:-:S03]  /*3360*/  IMAD.MOV.U32 R19, RZ, RZ, R9 ;  /* 0x000000ffff137224 */ /* 0x002fc600078e0009 */
[----:B------:R1:W-:Y:S01]  /*3370*/  STL [R1+0x4], R16 ;  /* 0x0000041001007387 */ /* 0x0003e20000100800 */
[----:B--2---:R-:W-:-:S03]  /*3380*/  IMAD.MOV.U32 R18, RZ, RZ, R8 ;  /* 0x000000ffff127224 */ /* 0x004fc600078e0008 */
[----:B------:R2:W-:Y:S01]  /*3390*/  STL [R1], R2 ;  /* 0x0000000201007387 */ /* 0x0005e20000100800 */
[----:B---3--:R-:W-:Y:S02]  /*33a0*/  IMAD.MOV.U32 R17, RZ, RZ, R5 ;  /* 0x000000ffff117224 */ /* 0x008fe400078e0005 */
[----:B-1----:R-:W-:Y:S02]  /*33b0*/  IMAD.MOV.U32 R16, RZ, RZ, R4 ;  /* 0x000000ffff107224 */ /* 0x002fe400078e0004 */
[----:B--2---:R-:W-:Y:S01]  /*33c0*/  IMAD.MOV.U32 R2, RZ, RZ, R7 ;  /* 0x000000ffff027224 */ /* 0x004fe200078e0007 */
[----:B------:R-:W1:Y:S04]  /*33d0*/  LDC R3, c[0x0][0x2f8] ;  /* 0x0000be00ff037b82 */ /* 0x000e680000000800 */
[----:B------:R-:W-:Y:S01]  /*33e0*/  ISETP.NE.AND P0, PT, R2, 0x4, PT ;  /* 0x000000040200780c */ /* 0x000fe20003f05270 */
[----:B------:R-:W-:Y:S01]  /*33f0*/  BSSY.RECONVERGENT B6, `(.L_x_70) ;  /* 0x000002e000067945 */ /* 0x000fe20003800200 */
[----:B------:R-:W-:-:S02]  /*3400*/  IMAD.MOV.U32 R4, RZ, RZ, R11 ;  /* 0x000000ffff047224 */ /* 0x000fc400078e000b */
[----:B-1----:R-:W-:-:S09]  /*3410*/  IMAD.IADD R31, R18, 0x1, -R3 ;  /* 0x00000001121f7824 */ /* 0x002fd200078e0a03 */
[----:B0-----:R-:W-:Y:S05]  /*3420*/  @!P0 BRA `(.L_x_71) ;  /* 0x0000000000788947 */ /* 0x001fea0003800000 */
[----:B------:R-:W-:Y:S02]  /*3430*/  IMAD.MOV.U32 R27, RZ, RZ, R6 ;  /* 0x000000ffff1b7224 */ /* 0x000fe400078e0006 */
[----:B------:R-:W-:Y:S02]  /*3440*/  IMAD.IADD R28, R16, 0x1, -R3 ;  /* 0x00000001101c7824 */ /* 0x000fe400078e0a03 */
[----:B------:R-:W-:Y:S01]  /*3450*/  IMAD R29, R2, 0x4, R31 ;  /* 0x00000004021d7824 */ /* 0x000fe200078e021f */
[----:B------:R-:W-:-:S05]  /*3460*/  VIMNMX R0, PT, PT, R27, R22, !PT ;  /* 0x000000161b007248 */ /* 0x000fca0007fe0100 */
[----:B------:R-:W-:-:S07]  /*3470*/  IMAD.IADD R26, R27, 0x1, -R0 ;  /* 0x000000011b1a7824 */ /* 0x000fce00078e0a00 */
.L_x_73:
[----:B------:R-:W-:-:S13]  /*3480*/  ISETP.NE.AND P0, PT, R26, RZ, PT ;  /* 0x000000ff1a00720c */ /* 0x000fda0003f05270 */
[----:B------:R-:W-:Y:S05]  /*3490*/  @!P0 BRA `(.L_x_72) ;  /* 0x00000000008c8947 */ /* 0x000fea0003800000 */
[----:B------:R-:W-:Y:S01]  /*34a0*/  VIADD R25, R27, 0x1 ;  /* 0x000000011b197836 */ /* 0x000fe20000000000 */
[----:B------:R-:W-:Y:S01]  /*34b0*/  MOV R20, 0x3580 ;  /* 0x0000358000147802 */ /* 0x000fe20000000f00 */
[----:B------:R-:W-:Y:S02]  /*34c0*/  IMAD.MOV.U32 R11, RZ, RZ, R4 ;  /* 0x000000ffff0b7224 */ /* 0x000fe400078e0004 */
[----:B------:R-:W-:Y:S02]  /*34d0*/  IMAD.MOV.U32 R4, RZ, RZ, R16 ;  /* 0x000000ffff047224 */ /* 0x000fe400078e0010 */
[----:B------:R-:W-:Y:S02]  /*34e0*/  IMAD.MOV.U32 R5, RZ, RZ, R17 ;  /* 0x000000ffff057224 */ /* 0x000fe400078e0011 */
[----:B------:R-:W-:Y:S02]  /*34f0*/  IMAD.MOV.U32 R8, RZ, RZ, R18 ;  /* 0x000000ffff087224 */ /* 0x000fe400078e0012 */
[----:B------:R-:W-:-:S02]  /*3500*/  IMAD.MOV.U32 R9, RZ, RZ, R19 ;  /* 0x000000ffff097224 */ /* 0x000fc400078e0013 */
[----:B------:R-:W-:Y:S02]  /*3510*/  IMAD.MOV.U32 R7, RZ, RZ, R2 ;  /* 0x000000ffff077224 */ /* 0x000fe400078e0002 */
[----:B------:R-:W-:Y:S02]  /*3520*/  IMAD.MOV.U32 R10, RZ, RZ, R22 ;  /* 0x000000ffff0a7224 */ /* 0x000fe400078e0016 */
[----:B------:R-:W-:Y:S02]  /*3530*/  IMAD.MOV.U32 R12, RZ, RZ, R23 ;  /* 0x000000ffff0c7224 */ /* 0x000fe400078e0017 */
[----:B------:R-:W-:Y:S02]  /*3540*/  IMAD.MOV.U32 R13, RZ, RZ, R24 ;  /* 0x000000ffff0d7224 */ /* 0x000fe400078e0018 */
[----:B------:R-:W-:Y:S02]  /*3550*/  IMAD.MOV.U32 R6, RZ, RZ, R25 ;  /* 0x000000ffff067224 */ /* 0x000fe400078e0019 */
[----:B------:R-:W-:-:S07]  /*3560*/  IMAD.MOV.U32 R21, RZ, RZ, 0x0 ;  /* 0x00000000ff157424 */ /* 0x000fce00078e00ff */
[----:B------:R-:W-:Y:S05]  /*3570*/  CALL.REL.NOINC `($_Z26get_ideal_pte_combinationsPiS_S_$_Z16get_combinationsPiiS_iiiS_i) ;  /* 0xfffffffc00287944 */ /* 0x000fea0003c3ffff */
[----:B------:R-:W-:-:S06]  /*3580*/  IMAD R0, R27, 0x4, R28 ;  /* 0x000000041b007824 */ /* 0x000fcc00078e021c */
[----:B------:R-:W2:Y:S01]  /*3590*/  LDL R0, [R0] ;  /* 0x0000000000007983 */ /* 0x000ea20000100800 */
[----:B------:R-:W-:Y:S02]  /*35a0*/  VIADD R2, R2, 0x1 ;  /* 0x0000000102027836 */ /* 0x000fe40000000000 */
[----:B------:R-:W-:Y:S02]  /*35b0*/  VIADD R26, R26, 0x1 ;  /* 0x000000011a1a7836 */ /* 0x000fe40000000000 */
[----:B------:R-:W-:Y:S01]  /*35c0*/  IMAD.MOV.U32 R27, RZ, RZ, R25 ;  /* 0x000000ffff1b7224 */ /* 0x000fe200078e0019 */
[----:B------:R-:W-:Y:S01]  /*35d0*/  ISETP.NE.AND P0, PT, R2, 0x4, PT ;  /* 0x000000040200780c */ /* 0x000fe20003f05270 */
[----:B--2---:R0:W-:Y:S02]  /*35e0*/  STL [R29], R0 ;  /* 0x000000001d007387 */ /* 0x0041e40000100800 */
[----:B0-----:R-:W-:-:S10]  /*35f0*/  VIADD R29, R29, 0x4 ;  /* 0x000000041d1d7836 */ /* 0x001fd40000000000 */
[----:B------:R-:W-:Y:S05]  /*3600*/  @P0 BRA `(.L_x_73) ;  /* 0xfffffffc009c0947 */ /* 0x000fea000383ffff */
.L_x_71:
[----:B------:R-:W2:Y:S04]  /*3610*/  LDL R0, [R31+0xc] ;  /* 0x00000c001f007983 */ /* 0x000ea80000100800 */
[----:B------:R-:W2:Y:S04]  /*3620*/  LDL R3, [R31+0x8] ;  /* 0x000008001f037983 */ /* 0x000ea80000100800 */
[----:B------:R-:W3:Y:S04]  /*3630*/  LDL R5, [R31+0x4] ;  /* 0x000004001f057983 */ /* 0x000ee80000100800 */
[----:B------:R-:W4:Y:S01]  /*3640*/  LDL R7, [R31] ;  /* 0x000000001f077983 */ /* 0x000f220000100800 */
[----:B------:R-:W0:Y:S01]  /*3650*/  LDCU UR4, c[0x0][0x2f8] ;  /* 0x00005f00ff0477ac */ /* 0x000e220008000800 */
[----:B--2---:R-:W-:-:S02]  /*3660*/  IMAD R0, R0, 0xb, R3 ;  /* 0x0000000b00007824 */ /* 0x004fc400078e0203 */
[----:B0-----:R-:W-:Y:S02]  /*3670*/  VIADD R3, R23, -UR4 ;  /* 0x8000000417037c36 */ /* 0x001fe40008000000 */
[----:B---3--:R-:W-:Y:S02]  /*3680*/  IMAD R0, R0, 0xb, R5 ;  /* 0x0000000b00007824 */ /* 0x008fe400078e0205 */
[----:B------:R-:W-:Y:S02]  /*3690*/  IMAD R3, R4, 0x4, R3 ;  /* 0x0000000404037824 */ /* 0x000fe400078e0203 */
[----:B----4-:R-:W-:Y:S02]  /*36a0*/  IMAD R0, R0, 0xb, R7 ;  /* 0x0000000b00007824 */ /* 0x010fe400078e0207 */
[----:B------:R-:W-:-:S03]  /*36b0*/  VIADD R4, R4, 0x1 ;  /* 0x0000000104047836 */ /* 0x000fc60000000000 */
[----:B------:R0:W-:Y:S04]  /*36c0*/  STL [R3], R0 ;  /* 0x0000000003007387 */ /* 0x0001e80000100800 */
.L_x_72:
[----:B------:R-:W-:Y:S05]  /*36d0*/  BSYNC.RECONVERGENT B6 ;  /* 0x0000000000067941 */ /* 0x000fea0003800200 */
.L_x_70:
[----:B------:R-:W0:Y:S01]  /*36e0*/  LDL R20, [R1+0x14] ;  /* 0x0000140001147983 */ /* 0x000e220000100800 */
[----:B------:R1:W-:Y:S05]  /*36f0*/  BMOV.32 B6, R30 ;  /* 0x0000001e06007356 */ /* 0x0003ea0000000000 */
[----:B------:R-:W0:Y:S04]  /*3700*/  LDL R21, [R1+0x18] ;  /* 0x0000180001157983 */ /* 0x000e280000100800 */
[----:B------:R-:W0:Y:S04]  /*3710*/  LDL R2, [R1] ;  /* 0x0000000001027983 */ /* 0x000e280000100800 */
[----:B------:R-:W0:Y:S04]  /*3720*/  LDL R16, [R1+0x4] ;  /* 0x0000040001107983 */ /* 0x000e280000100800 */
        /* <DEDUP_REMOVED lines=11> */
[----:B-1----:R-:W0:Y:S04]  /*37e0*/  LDL R30, [R1+0x3c] ;  /* 0x00003c00011e7983 */ /* 0x002e280000100800 */
[----:B------:R1:W0:Y:S02]  /*37f0*/  LDL R31, [R1+0x40] ;  /* 0x00004000011f7983 */ /* 0x0002240000100800 */
[----:B-1----:R-:W-:Y:S01]  /*3800*/  VIADD R1, R1, 0x48 ;  /* 0x0000004801017836 */ /* 0x002fe20000000000 */
[----:B0-----:R-:W-:Y:S06]  /*3810*/  RET.REL.NODEC R20 `(_Z26get_ideal_pte_combinationsPiS_S_) ;  /* 0xffffffc414f87950 */ /* 0x001fec0003c3ffff */
        .type           $_Z26get_ideal_pte_combinationsPiS_S_$__internal_accurate_pow,@function
        .size           $_Z26get_ideal_pte_combinationsPiS_S_$__internal_accurate_pow,(.L_x_77 - $_Z26get_ideal_pte_combinationsPiS_S_$__internal_accurate_pow)
$_Z26get_ideal_pte_combinationsPiS_S_$__internal_accurate_pow:
[----:B------:R-:W-:Y:S01]  /*3820*/  ISETP.GT.U32.AND P6, PT, R47, 0xfffff, PT ;  /* 0x000fffff2f00780c */ /* 0x000fe20003fc4070 */
[--C-:B------:R-:W-:Y:S01]  /*3830*/  IMAD.MOV.U32 R46, RZ, RZ, R50.reuse ;  /* 0x000000ffff2e7224 */ /* 0x100fe200078e0032 */
[----:B------:R-:W-:Y:S01]  /*3840*/  SHF.R.U32.HI R74, RZ, 0x14, R47 ;  /* 0x00000014ff4a7819 */ /* 0x000fe2000001162f */
[----:B------:R-:W-:Y:S01]  /*3850*/  IMAD.MOV.U32 R49, RZ, RZ, R50 ;  /* 0x000000ffff317224 */ /* 0x000fe200078e0032 */
[----:B------:R-:W-:Y:S01]  /*3860*/  UMOV UR4, 0x7d2cafe2 ;  /* 0x7d2cafe200047882 */ /* 0x000fe20000000000 */
[----:B------:R-:W-:Y:S01]  /*3870*/  IMAD.MOV.U32 R54, RZ, RZ, RZ ;  /* 0x000000ffff367224 */ /* 0x000fe200078e00ff */
[----:B------:R-:W-:Y:S01]  /*3880*/  UMOV UR5, 0x3eb0f5ff ;  /* 0x3eb0f5ff00057882 */ /* 0x000fe20000000000 */
[----:B------:R-:W-:Y:S01]  /*3890*/  IMAD.MOV.U32 R58, RZ, RZ, 0x41ad3b5a ;  /* 0x41ad3b5aff3a7424 */ /* 0x000fe200078e00ff */
[----:B------:R-:W-:Y:S01]  /*38a0*/  UMOV UR6, 0x3b39803f ;  /* 0x3b39803f00067882 */ /* 0x000fe20000000000 */
[----:B------:R-:W-:Y:S01]  /*38b0*/  IMAD.MOV.U32 R59, RZ, RZ, 0x3ed0f5d2 ;  /* 0x3ed0f5d2ff3b7424 */ /* 0x000fe200078e00ff */
[----:B------:R-:W-:-:S03]  /*38c0*/  UMOV UR7, 0x3c7abc9e ;  /* 0x3c7abc9e00077882 */ /* 0x000fc60000000000 */
[----:B------:R-:W-:Y:S01]  /*38d0*/  @!P6 DMUL R52, R46, 1.80143985094819840000e+16 ;  /* 0x435000002e34e828 */ /* 0x000fe20000000000 */
[----:B------:R-:W-:-:S09]  /*38e0*/  IMAD.MOV.U32 R46, RZ, RZ, R47 ;  /* 0x000000ffff2e7224 */ /* 0x000fd200078e002f */
[----:B------:R-:W-:Y:S01]  /*38f0*/  @!P6 IMAD.MOV.U32 R46, RZ, RZ, R53 ;  /* 0x000000ffff2ee224 */ /* 0x000fe200078e0035 */
[----:B------:R-:W-:Y:S01]  /*3900*/  @!P6 LEA.HI R74, R53, 0xffffffca, RZ, 0xc ;  /* 0xffffffca354ae811 */ /* 0x000fe200078f60ff */
[----:B------:R-:W-:-:S03]  /*3910*/  @!P6 IMAD.MOV.U32 R49, RZ, RZ, R52 ;  /* 0x000000ffff31e224 */ /* 0x000fc600078e0034 */
[----:B------:R-:W-:Y:S01]  /*3920*/  LOP3.LUT R46, R46, 0x800fffff, RZ, 0xc0, !PT ;  /* 0x800fffff2e2e7812 */ /* 0x000fe200078ec0ff */
[----:B------:R-:W-:-:S03]  /*3930*/  VIADD R73, R74, 0xfffffc01 ;  /* 0xfffffc014a497836 */ /* 0x000fc60000000000 */
[----:B------:R-:W-:Y:S01]  /*3940*/  LOP3.LUT R47, R46, 0x3ff00000, RZ, 0xfc, !PT ;  /* 0x3ff000002e2f7812 */ /* 0x000fe200078efcff */
[----:B------:R-:W-:-:S03]  /*3950*/  IMAD.MOV.U32 R46, RZ, RZ, R49 ;  /* 0x000000ffff2e7224 */ /* 0x000fc600078e0031 */
[----:B------:R-:W-:-:S13]  /*3960*/  ISETP.GE.U32.AND P6, PT, R47, 0x3ff6a09f, PT ;  /* 0x3ff6a09f2f00780c */ /* 0x000fda0003fc6070 */
[----:B------:R-:W-:Y:S02]  /*3970*/  @P6 VIADD R49, R47, 0xfff00000 ;  /* 0xfff000002f316836 */ /* 0x000fe40000000000 */
[----:B------:R-:W-:Y:S02]  /*3980*/  @P6 VIADD R73, R74, 0xfffffc02 ;  /* 0xfffffc024a496836 */ /* 0x000fe40000000000 */
[----:B------:R-:W-:-:S06]  /*3990*/  @P6 IMAD.MOV.U32 R47, RZ, RZ, R49 ;  /* 0x000000ffff2f6224 */ /* 0x000fcc00078e0031 */
[----:B------:R-:W-:-:S06]  /*39a0*/  DADD R52, R46, 1 ;  /* 0x3ff000002e347429 */ /* 0x000fcc0000000000 */
[----:B------:R-:W0:Y:S02]  /*39b0*/  MUFU.RCP64H R55, R53 ;  /* 0x0000003500377308 */ /* 0x000e240000001800 */
[----:B0-----:R-:W-:-:S08]  /*39c0*/  DFMA R50, -R52, R54, 1 ;  /* 0x3ff000003432742b */ /* 0x001fd00000000136 */
[----:B------:R-:W-:Y:S02]  /*39d0*/  DFMA R56, R50, R50, R50 ;  /* 0x000000323238722b */ /* 0x000fe40000000032 */
[----:B------:R-:W-:-:S06]  /*39e0*/  DADD R50, R46, -1 ;  /* 0xbff000002e327429 */ /* 0x000fcc0000000000 */
[----:B------:R-:W-:-:S08]  /*39f0*/  DFMA R56, R54, R56, R54 ;  /* 0x000000383638722b */ /* 0x000fd00000000036 */
[----:B------:R-:W-:-:S08]  /*3a00*/  DMUL R46, R50, R56 ;  /* 0x00000038322e7228 */ /* 0x000fd00000000000 */
[----:B------:R-:W-:-:S08]  /*3a10*/  DFMA R46, R50, R56, R46 ;  /* 0x00000038322e722b */ /* 0x000fd0000000002e */
[CC--:B------:R-:W-:Y:S02]  /*3a20*/  DMUL R54, R46.reuse, R46.reuse ;  /* 0x0000002e2e367228 */ /* 0x0c0fe40000000000 */
[----:B------:R-:W-:-:S06]  /*3a30*/  DMUL R60, R46, R46 ;  /* 0x0000002e2e3c7228 */ /* 0x000fcc0000000000 */
[----:B------:R-:W-:Y:S01]  /*3a40*/  DFMA R52, R54, UR4, R58 ;  /* 0x0000000436347c2b */ /* 0x000fe2000800003a */
[----:B------:R-:W-:Y:S01]  /*3a50*/  UMOV UR4, 0x75488a3f ;  /* 0x75488a3f00047882 */ /* 0x000fe20000000000 */
[----:B------:R-:W-:Y:S01]  /*3a60*/  UMOV UR5, 0x3ef3b20a ;  /* 0x3ef3b20a00057882 */ /* 0x000fe20000000000 */
[----:B------:R-:W-:-:S05]  /*3a70*/  DADD R58, R50, -R46 ;  /* 0x00000000323a7229 */ /* 0x000fca000000082e */
[----:B------:R-:W-:Y:S01]  /*3a80*/  DFMA R52, R54, R52, UR4 ;  /* 0x0000000436347e2b */ /* 0x000fe20008000034 */
[----:B------:R-:W-:Y:S01]  /*3a90*/  UMOV UR4, 0xe4faecd5 ;  /* 0xe4faecd500047882 */ /* 0x000fe20000000000 */
[----:B------:R-:W-:Y:S01]  /*3aa0*/  UMOV UR5, 0x3f1745cd ;  /* 0x3f1745cd00057882 */ /* 0x000fe20000000000 */
[----:B------:R-:W-:-:S05]  /*3ab0*/  DADD R58, R58, R58 ;  /* 0x000000003a3a7229 */ /* 0x000fca000000003a */
[----:B------:R-:W-:Y:S01]  /*3ac0*/  DFMA R52, R54, R52, UR4 ;  /* 0x0000000436347e2b */ /* 0x000fe20008000034 */
[----:B------:R-:W-:Y:S01]  /*3ad0*/  UMOV UR4, 0x258a578b ;  /* 0x258a578b00047882 */ /* 0x000fe20000000000 */
[----:B------:R-:W-:Y:S01]  /*3ae0*/  UMOV UR5, 0x3f3c71c7 ;  /* 0x3f3c71c700057882 */ /* 0x000fe20000000000 */
[----:B------:R-:W-:-:S05]  /*3af0*/  DFMA R58, R50, -R46, R58 ;  /* 0x8000002e323a722b */ /* 0x000fca000000003a */
[----:B------:R-:W-:Y:S01]  /*3b00*/  DFMA R52, R54, R52, UR4 ;  /* 0x0000000436347e2b */ /* 0x000fe20008000034 */
[----:B------:R-:W-:Y:S01]  /*3b10*/  UMOV UR4, 0x9242b910 ;  /* 0x9242b91000047882 */ /* 0x000fe20000000000 */
[----:B------:R-:W-:Y:S01]  /*3b20*/  UMOV UR5, 0x3f624924 ;  /* 0x3f62492400057882 */ /* 0x000fe20000000000 */
[----:B------:R-:W-:-:S05]  /*3b30*/  DMUL R58, R56, R58 ;  /* 0x0000003a383a7228 */ /* 0x000fca0000000000 */
[----:B------:R-:W-:Y:S01]  /*3b40*/  DFMA R52, R54, R52, UR4 ;  /* 0x0000000436347e2b */ /* 0x000fe20008000034 */
[----:B------:R-:W-:Y:S01]  /*3b50*/  UMOV UR4, 0x99999dfb ;  /* 0x99999dfb00047882 */ /* 0x000fe20000000000 */
[----:B------:R-:W-:-:S06]  /*3b60*/  UMOV UR5, 0x3f899999 ;  /* 0x3f89999900057882 */ /* 0x000fcc0000000000 */
[----:B------:R-:W-:Y:S01]  /*3b70*/  DFMA R52, R54, R52, UR4 ;  /* 0x0000000436347e2b */ /* 0x000fe20008000034 */
[----:B------:R-:W-:Y:S01]  /*3b80*/  UMOV UR4, 0x55555555 ;  /* 0x5555555500047882 */ /* 0x000fe20000000000 */
[----:B------:R-:W-:-:S06]  /*3b90*/  UMOV UR5, 0x3fb55555 ;  /* 0x3fb5555500057882 */ /* 0x000fcc0000000000 */
[----:B------:R-:W-:-:S08]  /*3ba0*/  DFMA R50, R54, R52, UR4 ;  /* 0x0000000436327e2b */ /* 0x000fd00008000034 */
[----:B------:R-:W-:Y:S01]  /*3bb0*/  DADD R56, -R50, UR4 ;  /* 0x0000000432387e29 */ /* 0x000fe20008000100 */
[----:B------:R-:W-:Y:S01]  /*3bc0*/  UMOV UR4, 0xb9e7b0 ;  /* 0x00b9e7b000047882 */ /* 0x000fe20000000000 */
[----:B------:R-:W-:-:S06]  /*3bd0*/  UMOV UR5, 0x3c46a4cb ;  /* 0x3c46a4cb00057882 */ /* 0x000fcc0000000000 */
[----:B------:R-:W-:Y:S02]  /*3be0*/  DFMA R56, R54, R52, R56 ;  /* 0x000000343638722b */ /* 0x000fe40000000038 */
[----:B------:R-:W-:Y:S01]  /*3bf0*/  DFMA R52, R46, R46, -R60 ;  /* 0x0000002e2e34722b */ /* 0x000fe2000000083c */
[----:B------:R-:W-:Y:S02]  /*3c00*/  VIADD R55, R59, 0x100000 ;  /* 0x001000003b377836 */ /* 0x000fe40000000000 */
[----:B------:R-:W-:-:S03]  /*3c10*/  IMAD.MOV.U32 R54, RZ, RZ, R58 ;  /* 0x000000ffff367224 */ /* 0x000fc600078e003a */
[----:B------:R-:W-:Y:S01]  /*3c20*/  DADD R56, R56, -UR4 ;  /* 0x8000000438387e29 */ /* 0x000fe20008000000 */
[----:B------:R-:W-:Y:S01]  /*3c30*/  UMOV UR4, 0x80000000 ;  /* 0x8000000000047882 */ /* 0x000fe20000000000 */
[----:B------:R-:W-:Y:S01]  /*3c40*/  UMOV UR5, 0x43300000 ;  /* 0x4330000000057882 */ /* 0x000fe20000000000 */
[C---:B------:R-:W-:Y:S02]  /*3c50*/  DFMA R52, R46.reuse, R54, R52 ;  /* 0x000000362e34722b */ /* 0x040fe40000000034 */
[----:B------:R-:W-:-:S08]  /*3c60*/  DMUL R54, R46, R60 ;  /* 0x0000003c2e367228 */ /* 0x000fd00000000000 */
[----:B------:R-:W-:-:S08]  /*3c70*/  DFMA R62, R46, R60, -R54 ;  /* 0x0000003c2e3e722b */ /* 0x000fd00000000836 */
[----:B------:R-:W-:-:S08]  /*3c80*/  DFMA R62, R58, R60, R62 ;  /* 0x0000003c3a3e722b */ /* 0x000fd0000000003e */
[----:B------:R-:W-:Y:S02]  /*3c90*/  DFMA R62, R46, R52, R62 ;  /* 0x000000342e3e722b */ /* 0x000fe4000000003e */
[----:B------:R-:W-:-:S08]  /*3ca0*/  DADD R52, R50, R56 ;  /* 0x0000000032347229 */ /* 0x000fd00000000038 */
[----:B------:R-:W-:Y:S02]  /*3cb0*/  DMUL R60, R52, R54 ;  /* 0x00000036343c7228 */ /* 0x000fe40000000000 */
[----:B------:R-:W-:-:S06]  /*3cc0*/  DADD R50, R50, -R52 ;  /* 0x0000000032327229 */ /* 0x000fcc0000000834 */
[----:B------:R-:W-:Y:S02]  /*3cd0*/  DFMA R64, R52, R54, -R60 ;  /* 0x000000363440722b */ /* 0x000fe4000000083c */
[----:B------:R-:W-:-:S06]  /*3ce0*/  DADD R50, R56, R50 ;  /* 0x0000000038327229 */ /* 0x000fcc0000000032 */
[----:B------:R-:W-:Y:S01]  /*3cf0*/  DFMA R62, R52, R62, R64 ;  /* 0x0000003e343e722b */ /* 0x000fe20000000040 */
[----:B------:R-:W-:Y:S02]  /*3d00*/  IMAD.MOV.U32 R64, RZ, RZ, R48 ;  /* 0x000000ffff407224 */ /* 0x000fe400078e0030 */
[----:B------:R-:W-:-:S05]  /*3d10*/  IMAD.MOV.U32 R65, RZ, RZ, R3 ;  /* 0x000000ffff417224 */ /* 0x000fca00078e0003 */
[----:B------:R-:W-:Y:S01]  /*3d20*/  DFMA R50, R50, R54, R62 ;  /* 0x000000363232722b */ /* 0x000fe2000000003e */
[----:B------:R-:W-:-:S05]  /*3d30*/  IMAD.SHL.U32 R3, R65, 0x2, RZ ;  /* 0x0000000241037824 */ /* 0x000fca00078e00ff */
[----:B------:R-:W-:Y:S02]  /*3d40*/  ISETP.GT.U32.AND P6, PT, R3, -0x2000001, PT ;  /* 0xfdffffff0300780c */ /* 0x000fe40003fc4070 */
[----:B------:R-:W-:Y:S01]  /*3d50*/  DADD R48, R60, R50 ;  /* 0x000000003c307229 */ /* 0x000fe20000000032 */
[----:B------:R-:W-:-:S04]  /*3d60*/  LOP3.LUT R3, R65, 0xff0fffff, RZ, 0xc0, !PT ;  /* 0xff0fffff41037812 */ /* 0x000fc800078ec0ff */
[----:B------:R-:W-:-:S03]  /*3d70*/  SEL R65, R3, R65, P6 ;  /* 0x0000004103417207 */ /* 0x000fc60003000000 */
[--C-:B------:R-:W-:Y:S02]  /*3d80*/  DADD R52, R46, R48.reuse ;  /* 0x000000002e347229 */ /* 0x100fe40000000030 */
[----:B------:R-:W-:-:S06]  /*3d90*/  DADD R60, R60, -R48 ;  /* 0x000000003c3c7229 */ /* 0x000fcc0000000830 */
[----:B------:R-:W-:Y:S02]  /*3da0*/  DADD R46, R46, -R52 ;  /* 0x000000002e2e7229 */ /* 0x000fe40000000834 */
[----:B------:R-:W-:-:S06]  /*3db0*/  DADD R60, R50, R60 ;  /* 0x00000000323c7229 */ /* 0x000fcc000000003c */
[----:B------:R-:W-:Y:S01]  /*3dc0*/  DADD R46, R48, R46 ;  /* 0x00000000302e7229 */ /* 0x000fe2000000002e */
[----:B------:R-:W-:Y:S01]  /*3dd0*/  LOP3.LUT R48, R73, 0x80000000, RZ, 0x3c, !PT ;  /* 0x8000000049307812 */ /* 0x000fe200078e3cff */
[----:B------:R-:W-:-:S06]  /*3de0*/  IMAD.MOV.U32 R49, RZ, RZ, 0x43300000 ;  /* 0x43300000ff317424 */ /* 0x000fcc00078e00ff */
[----:B------:R-:W-:Y:S02]  /*3df0*/  DADD R46, R60, R46 ;  /* 0x000000003c2e7229 */ /* 0x000fe4000000002e */
[----:B------:R-:W-:Y:S01]  /*3e00*/  DADD R50, R48, -UR4 ;  /* 0x8000000430327e29 */ /* 0x000fe20008000000 */
[----:B------:R-:W-:Y:S01]  /*3e10*/  UMOV UR4, 0xfefa39ef ;  /* 0xfefa39ef00047882 */ /* 0x000fe20000000000 */
[----:B------:R-:W-:-:S04]  /*3e20*/  UMOV UR5, 0x3fe62e42 ;  /* 0x3fe62e4200057882 */ /* 0x000fc80000000000 */
[----:B------:R-:W-:-:S08]  /*3e30*/  DADD R46, R58, R46 ;  /* 0x000000003a2e7229 */ /* 0x000fd0000000002e */
[----:B------:R-:W-:-:S08]  /*3e40*/  DADD R48, R52, R46 ;  /* 0x0000000034307229 */ /* 0x000fd0000000002e */
[--C-:B------:R-:W-:Y:S02]  /*3e50*/  DFMA R54, R50, UR4, R48.reuse ;  /* 0x0000000432367c2b */ /* 0x100fe40008000030 */
[----:B------:R-:W-:-:S06]  /*3e60*/  DADD R52, R52, -R48 ;  /* 0x0000000034347229 */ /* 0x000fcc0000000830 */
[----:B------:R-:W-:Y:S02]  /*3e70*/  DFMA R56, R50, -UR4, R54 ;  /* 0x8000000432387c2b */ /* 0x000fe40008000036 */
[----:B------:R-:W-:-:S06]  /*3e80*/  DADD R52, R46, R52 ;  /* 0x000000002e347229 */ /* 0x000fcc0000000034 */
[----:B------:R-:W-:-:S08]  /*3e90*/  DADD R56, -R48, R56 ;  /* 0x0000000030387229 */ /* 0x000fd00000000138 */
[----:B------:R-:W-:-:S08]  /*3ea0*/  DADD R52, R52, -R56 ;  /* 0x0000000034347229 */ /* 0x000fd00000000838 */
[----:B------:R-:W-:Y:S01]  /*3eb0*/  DFMA R52, R50, UR6, R52 ;  /* 0x0000000632347c2b */ /* 0x000fe20008000034 */
[----:B------:R-:W-:Y:S02]  /*3ec0*/  IMAD.MOV.U32 R50, RZ, RZ, 0x652b82fe ;  /* 0x652b82feff327424 */ /* 0x000fe400078e00ff */
[----:B------:R-:W-:-:S05]  /*3ed0*/  IMAD.MOV.U32 R51, RZ, RZ, 0x3ff71547 ;  /* 0x3ff71547ff337424 */ /* 0x000fca00078e00ff */
[----:B------:R-:W-:-:S08]  /*3ee0*/  DADD R46, R54, R52 ;  /* 0x00000000362e7229 */ /* 0x000fd00000000034 */
[----:B------:R-:W-:Y:S02]  /*3ef0*/  DADD R54, R54, -R46 ;  /* 0x0000000036367229 */ /* 0x000fe4000000082e */
[----:B------:R-:W-:-:S06]  /*3f00*/  DMUL R48, R46, R64 ;  /* 0x000000402e307228 */ /* 0x000fcc0000000000 */
[----:B------:R-:W-:Y:S02]  /*3f10*/  DADD R54, R52, R54 ;  /* 0x0000000034367229 */ /* 0x000fe40000000036 */
[----:B------:R-:W-:-:S08]  /*3f20*/  DFMA R46, R46, R64, -R48 ;  /* 0x000000402e2e722b */ /* 0x000fd00000000830 */
[----:B------:R-:W-:-:S08]  /*3f30*/  DFMA R46, R54, R64, R46 ;  /* 0x00000040362e722b */ /* 0x000fd0000000002e */
[----:B------:R-:W-:-:S08]  /*3f40*/  DADD R54, R48, R46 ;  /* 0x0000000030367229 */ /* 0x000fd0000000002e */
[----:B------:R-:W-:Y:S02]  /*3f50*/  DFMA R56, R54, R50, 6.75539944105574400000e+15 ;  /* 0x433800003638742b */ /* 0x000fe40000000032 */
[----:B------:R-:W-:Y:S01]  /*3f60*/  FSETP.GEU.AND P6, PT, |R55|, 4.1917929649353027344, PT ;  /* 0x4086232b3700780b */ /* 0x000fe20003fce200 */
[----:B------:R-:W-:-:S05]  /*3f70*/  DADD R48, R48, -R54 ;  /* 0x0000000030307229 */ /* 0x000fca0000000836 */
[----:B------:R-:W-:-:S08]  /*3f80*/  DADD R50, R56, -6.75539944105574400000e+15 ;  /* 0xc338000038327429 */ /* 0x000fd00000000000 */
[----:B------:R-:W-:Y:S01]  /*3f90*/  DFMA R52, R50, -UR4, R54 ;  /* 0x8000000432347c2b */ /* 0x000fe20008000036 */
[----:B------:R-:W-:Y:S01]  /*3fa0*/  UMOV UR4, 0x3b39803f ;  /* 0x3b39803f00047882 */ /* 0x000fe20000000000 */
[----:B------:R-:W-:-:S06]  /*3fb0*/  UMOV UR5, 0x3c7abc9e ;  /* 0x3c7abc9e00057882 */ /* 0x000fcc0000000000 */
[----:B------:R-:W-:Y:S01]  /*3fc0*/  DFMA R52, R50, -UR4, R52 ;  /* 0x8000000432347c2b */ /* 0x000fe20008000034 */
[----:B------:R-:W-:Y:S01]  /*3fd0*/  UMOV UR4, 0x69ce2bdf ;  /* 0x69ce2bdf00047882 */ /* 0x000fe20000000000 */
[----:B------:R-:W-:Y:S01]  /*3fe0*/  IMAD.MOV.U32 R50, RZ, RZ, -0x35dec16 ;  /* 0xfca213eaff327424 */ /* 0x000fe200078e00ff */
[----:B------:R-:W-:Y:S01]  /*3ff0*/  UMOV UR5, 0x3e5ade15 ;  /* 0x3e5ade1500057882 */ /* 0x000fe20000000000 */
[----:B------:R-:W-:-:S06]  /*4000*/  IMAD.MOV.U32 R51, RZ, RZ, 0x3e928af3 ;  /* 0x3e928af3ff337424 */ /* 0x000fcc00078e00ff */
[----:B------:R-:W-:Y:S01]  /*4010*/  DFMA R50, R52, UR4, R50 ;  /* 0x0000000434327c2b */ /* 0x000fe20008000032 */
[----:B------:R-:W-:Y:S01]  /*4020*/  UMOV UR4, 0x62401315 ;  /* 0x6240131500047882 */ /* 0x000fe20000000000 */
[----:B------:R-:W-:-:S06]  /*4030*/  UMOV UR5, 0x3ec71dee ;  /* 0x3ec71dee00057882 */ /* 0x000fcc0000000000 */
[----:B------:R-:W-:Y:S01]  /*4040*/  DFMA R50, R52, R50, UR4 ;  /* 0x0000000434327e2b */ /* 0x000fe20008000032 */
        /* <DEDUP_REMOVED lines=20> */
[----:B------:R-:W-:-:S08]  /*4190*/  DFMA R50, R52, R50, UR4 ;  /* 0x0000000434327e2b */ /* 0x000fd00008000032 */
[----:B------:R-:W-:-:S08]  /*41a0*/  DFMA R50, R52, R50, 1 ;  /* 0x3ff000003432742b */ /* 0x000fd00000000032 */
[----:B------:R-:W-:Y:S02]  /*41b0*/  DFMA R58, R52, R50, 1 ;  /* 0x3ff00000343a742b */ /* 0x000fe40000000032 */
[----:B------:R-:W-:-:S08]  /*41c0*/  DADD R52, R46, R48 ;  /* 0x000000002e347229 */ /* 0x000fd00000000030 */
[----:B------:R-:W-:Y:S02]  /*41d0*/  IMAD R51, R56, 0x100000, R59 ;  /* 0x0010000038337824 */ /* 0x000fe400078e023b */
[----:B------:R-:W-:Y:S01]  /*41e0*/  IMAD.MOV.U32 R50, RZ, RZ, R58 ;  /* 0x000000ffff327224 */ /* 0x000fe200078e003a */
[----:B------:R-:W-:Y:S06]  /*41f0*/  @!P6 BRA `(.L_x_74) ;  /* 0x000000000034e947 */ /* 0x000fec0003800000 */
[C---:B------:R-:W-:Y:S02]  /*4200*/  DADD R46, R54.reuse, +INF ;  /* 0x7ff00000362e7429 */ /* 0x040fe40000000000 */
[----:B------:R-:W-:-:S08]  /*4210*/  DSETP.GEU.AND P6, PT, R54, RZ, PT ;  /* 0x000000ff3600722a */ /* 0x000fd00003fce000 */
[----:B------:R-:W-:Y:S02]  /*4220*/  FSEL R50, R46, RZ, P6 ;  /* 0x000000ff2e327208 */ /* 0x000fe40003000000 */
[----:B------:R-:W-:Y:S02]  /*4230*/  FSEL R51, R47, RZ, P6 ;  /* 0x000000ff2f337208 */ /* 0x000fe40003000000 */
[----:B------:R-:W-:-:S13]  /*4240*/  FSETP.GEU.AND P6, PT, |R55|, 4.2275390625, PT ;  /* 0x408748003700780b */ /* 0x000fda0003fce200 */
[----:B------:R-:W-:Y:S01]  /*4250*/  @!P6 LEA.HI R3, R56, R56, RZ, 0x1 ;  /* 0x000000383803e211 */ /* 0x000fe200078f08ff */
[----:B------:R-:W-:-:S03]  /*4260*/  @!P6 IMAD.MOV.U32 R46, RZ, RZ, R58 ;  /* 0x000000ffff2ee224 */ /* 0x000fc600078e003a */
[----:B------:R-:W-:-:S05]  /*4270*/  @!P6 SHF.R.S32.HI R3, RZ, 0x1, R3 ;  /* 0x00000001ff03e819 */ /* 0x000fca0000011403 */
[----:B------:R-:W-:Y:S02]  /*4280*/  @!P6 IMAD.IADD R48, R56, 0x1, -R3 ;  /* 0x000000013830e824 */ /* 0x000fe400078e0a03 */
[----:B------:R-:W-:-:S03]  /*4290*/  @!P6 IMAD R47, R3, 0x100000, R59 ;  /* 0x00100000032fe824 */ /* 0x000fc600078e023b */
[----:B------:R-:W-:Y:S01]  /*42a0*/  @!P6 LEA R49, R48, 0x3ff00000, 0x14 ;  /* 0x3ff000003031e811 */ /* 0x000fe200078ea0ff */
[----:B------:R-:W-:-:S06]  /*42b0*/  @!P6 IMAD.MOV.U32 R48, RZ, RZ, RZ ;  /* 0x000000ffff30e224 */ /* 0x000fcc00078e00ff */
[----:B------:R-:W-:-:S11]  /*42c0*/  @!P6 DMUL R50, R46, R48 ;  /* 0x000000302e32e228 */ /* 0x000fd60000000000 */
.L_x_74:
[----:B------:R-:W-:Y:S02]  /*42d0*/  DFMA R46, R52, R50, R50 ;  /* 0x00000032342e722b */ /* 0x000fe40000000032 */
[----:B------:R-:W-:-:S08]  /*42e0*/  DSETP.NEU.AND P6, PT, |R50|, +INF , PT ;  /* 0x7ff000003200742a */ /* 0x000fd00003fcd200 */
[----:B------:R-:W-:Y:S01]  /*42f0*/  FSEL R49, R50, R46, !P6 ;  /* 0x0000002e32317208 */ /* 0x000fe20007000000 */
[----:B------:R-:W-:Y:S01]  /*4300*/  IMAD.MOV.U32 R46, RZ, RZ, R44 ;  /* 0x000000ffff2e7224 */ /* 0x000fe200078e002c */
[----:B------:R-:W-:Y:S01]  /*4310*/  FSEL R50, R51, R47, !P6 ;  /* 0x0000002f33327208 */ /* 0x000fe20007000000 */
[----:B------:R-:W-:-:S04]  /*4320*/  IMAD.MOV.U32 R47, RZ, RZ, 0x0 ;  /* 0x00000000ff2f7424 */ /* 0x000fc800078e00ff */
[----:B------:R-:W-:Y:S05]  /*4330*/  RET.REL.NODEC R46 `(_Z26get_ideal_pte_combinationsPiS_S_) ;  /* 0xffffffbc2e307950 */ /* 0x000fea0003c3ffff */
.L_x_75:
[----:B------:R-:W-:-:S00]  /*4340*/  BRA `(.L_x_75) ;  /* 0xfffffffc00fc7947 */ /* 0x000fc0000383ffff */
[----:B------:R-:W-:-:S00]  /*4350*/  NOP ;  /* 0x0000000000007918 */ /* 0x000fc00000000000 */
        /* <DEDUP_REMOVED lines=10> */
.L_x_77:


//--------------------- .nv.global.init           --------------------------
	.section	.nv.global.init,"aw",@progbits
.nv.global.init:
	.type		$str,@object
	.size		$str,($str$1 - $str)
$str:
        /*0000*/ 	.byte	0x4e, 0x75, 0x6d, 0x62, 0x65, 0x72, 0x20, 0x6f, 0x66, 0x20, 0x70, 0x61, 0x72, 0x74, 0x6e, 0x65
        /*0010*/ 	.byte	0x72, 0x20, 0x73, 0x75, 0x62, 0x73, 0x65, 0x74, 0x73, 0x20, 0x66, 0x6f, 0x72, 0x20, 0x69, 0x6e
        /*0020*/ 	.byte	0x70, 0x75, 0x74, 0x20, 0x73, 0x75, 0x62, 0x73, 0x65, 0x74, 0x20, 0x6e, 0x75, 0x6d, 0x62, 0x65
        /*0030*/ 	.byte	0x72, 0x20, 0x25, 0x64, 0x20, 0x69, 0x73, 0x20, 0x3d, 0x20, 0x25, 0x64, 0x0a, 0x00
	.type		$str$1,@object
	.size		$str$1,(.L_1 - $str$1)
$str$1:
        /*003e*/ 	.byte	0x46, 0x6f, 0x75, 0x6e, 0x64, 0x20, 0x69, 0x64, 0x65, 0x61, 0x6c, 0x20, 0x50, 0x54, 0x45, 0x20
        /*004e*/ 	.byte	0x6d, 0x61, 0x74, 0x63, 0x68, 0x3a, 0x20, 0x25, 0x64, 0x20, 0x2d, 0x2d, 0x20, 0x25, 0x64, 0x20
        /*005e*/ 	.byte	0x77, 0x68, 0x69, 0x63, 0x68, 0x20, 0x77, 0x69, 0x6c, 0x6c, 0x20, 0x62, 0x65, 0x20, 0x75, 0x70
        /*006e*/ 	.byte	0x64, 0x61, 0x74, 0x65, 0x64, 0x20, 0x66, 0x6f, 0x72, 0x20, 0x6f, 0x75, 0x74, 0x70, 0x75, 0x74
        /*007e*/ 	.byte	0x20, 0x69, 0x6e, 0x64, 0x65, 0x78, 0x3a, 0x25, 0x64, 0x20, 0x61, 0x6e, 0x64, 0x20, 0x25, 0x64
        /*008e*/ 	.byte	0x0a, 0x00
.L_1:


//--------------------- .nv.shared.reserved.0     --------------------------
	.section	.nv.shared.reserved.0,"aw",@nobits
	.weak		__nv_reservedSMEM_offset_0_alias
	.size		__nv_reservedSMEM_offset_0_alias, 0, 64
	.other		__nv_reservedSMEM_offset_0_alias,@"STO_CUDA_RESERVED_SHARED STV_DEFAULT"
__nv_reservedSMEM_offset_0_alias:
	.zero		0
	.zero		64


//--------------------- .nv.constant0._Z26get_ideal_pte_combinationsPiS_S_ --------------------------
	.section	.nv.constant0._Z26get_ideal_pte_combinationsPiS_S_,"a",@progbits
	.sectionflags	@""
	.align	4
.nv.constant0._Z26get_ideal_pte_combinationsPiS_S_:
	.zero		920


//--------------------- SYMBOLS --------------------------

	.type		.nv.reservedSmem.offset0,@object
	.size		.nv.reservedSmem.offset0,0x4
	.type		vprintf,@function
